//
// Generated by NVIDIA NVVM Compiler
//
// Compiler Build ID: CL-36424714
// Cuda compilation tools, release 13.0, V13.0.88
// Based on NVVM 20.0.0
//

.version 9.0
.target sm_100
.address_size 64

	// .globl	_Z19sum_over_dim_gatherPKfPfimmmPKmS3_

.visible .entry _Z19sum_over_dim_gatherPKfPfimmmPKmS3_(
	.param .u64 .ptr .align 1 _Z19sum_over_dim_gatherPKfPfimmmPKmS3__param_0,
	.param .u64 .ptr .align 1 _Z19sum_over_dim_gatherPKfPfimmmPKmS3__param_1,
	.param .u32 _Z19sum_over_dim_gatherPKfPfimmmPKmS3__param_2,
	.param .u64 _Z19sum_over_dim_gatherPKfPfimmmPKmS3__param_3,
	.param .u64 _Z19sum_over_dim_gatherPKfPfimmmPKmS3__param_4,
	.param .u64 _Z19sum_over_dim_gatherPKfPfimmmPKmS3__param_5,
	.param .u64 .ptr .align 1 _Z19sum_over_dim_gatherPKfPfimmmPKmS3__param_6,
	.param .u64 .ptr .align 1 _Z19sum_over_dim_gatherPKfPfimmmPKmS3__param_7
)
{
	.reg .pred 	%p<50>;
	.reg .b32 	%r<91>;
	.reg .b32 	%f<83>;
	.reg .b64 	%rd<468>;

	ld.param.u64 	%rd206, [_Z19sum_over_dim_gatherPKfPfimmmPKmS3__param_0];
	ld.param.u32 	%r7, [_Z19sum_over_dim_gatherPKfPfimmmPKmS3__param_2];
	ld.param.u64 	%rd204, [_Z19sum_over_dim_gatherPKfPfimmmPKmS3__param_3];
	ld.param.u64 	%rd207, [_Z19sum_over_dim_gatherPKfPfimmmPKmS3__param_4];
	ld.param.u64 	%rd205, [_Z19sum_over_dim_gatherPKfPfimmmPKmS3__param_5];
	ld.param.u64 	%rd208, [_Z19sum_over_dim_gatherPKfPfimmmPKmS3__param_6];
	ld.param.u64 	%rd209, [_Z19sum_over_dim_gatherPKfPfimmmPKmS3__param_7];
	cvta.to.global.u64 	%rd1, %rd209;
	cvta.to.global.u64 	%rd2, %rd206;
	cvta.to.global.u64 	%rd3, %rd208;
	mov.u32 	%r8, %ctaid.x;
	mov.u32 	%r9, %ntid.x;
	mov.u32 	%r10, %tid.x;
	mad.lo.s32 	%r11, %r8, %r9, %r10;
	cvt.u64.u32 	%rd4, %r11;
	setp.le.u64 	%p1, %rd207, %rd4;
	@%p1 bra 	$L__BB0_100;
	setp.eq.s64 	%p2, %rd205, 0;
	mov.b64 	%rd394, 0;
	@%p2 bra 	$L__BB0_87;
	and.b64  	%rd5, %rd205, 7;
	setp.lt.u64 	%p3, %rd205, 8;
	mov.b64 	%rd444, 0;
	mov.u64 	%rd394, %rd444;
	mov.u64 	%rd390, %rd4;
	@%p3 bra 	$L__BB0_45;
	and.b64  	%rd214, %rd205, -8;
	neg.s64 	%rd6, %rd214;
	sub.s32 	%r90, 3, %r7;
	mov.b64 	%rd388, 0;
	mov.u64 	%rd386, %rd3;
	mov.u64 	%rd387, %rd1;
	mov.u64 	%rd394, %rd388;
	mov.u64 	%rd390, %rd4;
$L__BB0_4:
	.pragma "nounroll";
	setp.eq.s32 	%p4, %r90, 3;
	@%p4 bra 	$L__BB0_9;
	ld.global.nc.u64 	%rd12, [%rd387];
	or.b64  	%rd215, %rd390, %rd12;
	and.b64  	%rd216, %rd215, -4294967296;
	setp.ne.s64 	%p5, %rd216, 0;
	@%p5 bra 	$L__BB0_7;
	cvt.u32.u64 	%r12, %rd12;
	cvt.u32.u64 	%r13, %rd390;
	div.u32 	%r14, %r13, %r12;
	mul.lo.s32 	%r15, %r14, %r12;
	sub.s32 	%r16, %r13, %r15;
	cvt.u64.u32 	%rd391, %r14;
	cvt.u64.u32 	%rd390, %r16;
	bra.uni 	$L__BB0_8;
$L__BB0_7:
	div.u64 	%rd391, %rd390, %rd12;
	mul.lo.s64 	%rd217, %rd391, %rd12;
	sub.s64 	%rd390, %rd390, %rd217;
$L__BB0_8:
	ld.global.nc.u64 	%rd218, [%rd386];
	mad.lo.s64 	%rd394, %rd218, %rd391, %rd394;
$L__BB0_9:
	setp.eq.s32 	%p6, %r90, 2;
	shl.b64 	%rd219, %rd388, 3;
	and.b64  	%rd220, %rd219, 34359738304;
	add.s64 	%rd22, %rd1, %rd220;
	add.s64 	%rd23, %rd3, %rd220;
	@%p6 bra 	$L__BB0_14;
	ld.global.nc.u64 	%rd24, [%rd22+8];
	or.b64  	%rd221, %rd390, %rd24;
	and.b64  	%rd222, %rd221, -4294967296;
	setp.ne.s64 	%p7, %rd222, 0;
	@%p7 bra 	$L__BB0_12;
	cvt.u32.u64 	%r17, %rd24;
	cvt.u32.u64 	%r18, %rd390;
	div.u32 	%r19, %r18, %r17;
	mul.lo.s32 	%r20, %r19, %r17;
	sub.s32 	%r21, %r18, %r20;
	cvt.u64.u32 	%rd395, %r19;
	cvt.u64.u32 	%rd390, %r21;
	bra.uni 	$L__BB0_13;
$L__BB0_12:
	div.u64 	%rd395, %rd390, %rd24;
	mul.lo.s64 	%rd223, %rd395, %rd24;
	sub.s64 	%rd390, %rd390, %rd223;
$L__BB0_13:
	ld.global.nc.u64 	%rd224, [%rd23+8];
	mad.lo.s64 	%rd394, %rd224, %rd395, %rd394;
$L__BB0_14:
	setp.eq.s32 	%p8, %r90, 1;
	@%p8 bra 	$L__BB0_19;
	ld.global.nc.u64 	%rd34, [%rd22+16];
	or.b64  	%rd225, %rd390, %rd34;
	and.b64  	%rd226, %rd225, -4294967296;
	setp.ne.s64 	%p9, %rd226, 0;
	@%p9 bra 	$L__BB0_17;
	cvt.u32.u64 	%r22, %rd34;
	cvt.u32.u64 	%r23, %rd390;
	div.u32 	%r24, %r23, %r22;
	mul.lo.s32 	%r25, %r24, %r22;
	sub.s32 	%r26, %r23, %r25;
	cvt.u64.u32 	%rd399, %r24;
	cvt.u64.u32 	%rd390, %r26;
	bra.uni 	$L__BB0_18;
$L__BB0_17:
	div.u64 	%rd399, %rd390, %rd34;
	mul.lo.s64 	%rd227, %rd399, %rd34;
	sub.s64 	%rd390, %rd390, %rd227;
$L__BB0_18:
	ld.global.nc.u64 	%rd228, [%rd23+16];
	mad.lo.s64 	%rd394, %rd228, %rd399, %rd394;
$L__BB0_19:
	add.s32 	%r3, %r90, 4;
	setp.eq.s32 	%p10, %r3, 4;
	@%p10 bra 	$L__BB0_24;
	ld.global.nc.u64 	%rd44, [%rd22+24];
	or.b64  	%rd229, %rd390, %rd44;
	and.b64  	%rd230, %rd229, -4294967296;
	setp.ne.s64 	%p11, %rd230, 0;
	@%p11 bra 	$L__BB0_22;
	cvt.u32.u64 	%r27, %rd44;
	cvt.u32.u64 	%r28, %rd390;
	div.u32 	%r29, %r28, %r27;
	mul.lo.s32 	%r30, %r29, %r27;
	sub.s32 	%r31, %r28, %r30;
	cvt.u64.u32 	%rd403, %r29;
	cvt.u64.u32 	%rd390, %r31;
	bra.uni 	$L__BB0_23;
$L__BB0_22:
	div.u64 	%rd403, %rd390, %rd44;
	mul.lo.s64 	%rd231, %rd403, %rd44;
	sub.s64 	%rd390, %rd390, %rd231;
$L__BB0_23:
	ld.global.nc.u64 	%rd232, [%rd23+24];
	mad.lo.s64 	%rd394, %rd232, %rd403, %rd394;
$L__BB0_24:
	setp.eq.s32 	%p12, %r90, -1;
	@%p12 bra 	$L__BB0_29;
	ld.global.nc.u64 	%rd54, [%rd22+32];
	or.b64  	%rd233, %rd390, %rd54;
	and.b64  	%rd234, %rd233, -4294967296;
	setp.ne.s64 	%p13, %rd234, 0;
	@%p13 bra 	$L__BB0_27;
	cvt.u32.u64 	%r32, %rd54;
	cvt.u32.u64 	%r33, %rd390;
	div.u32 	%r34, %r33, %r32;
	mul.lo.s32 	%r35, %r34, %r32;
	sub.s32 	%r36, %r33, %r35;
	cvt.u64.u32 	%rd407, %r34;
	cvt.u64.u32 	%rd390, %r36;
	bra.uni 	$L__BB0_28;
$L__BB0_27:
	div.u64 	%rd407, %rd390, %rd54;
	mul.lo.s64 	%rd235, %rd407, %rd54;
	sub.s64 	%rd390, %rd390, %rd235;
$L__BB0_28:
	ld.global.nc.u64 	%rd236, [%rd23+32];
	mad.lo.s64 	%rd394, %rd236, %rd407, %rd394;
$L__BB0_29:
	setp.eq.s32 	%p14, %r90, -2;
	@%p14 bra 	$L__BB0_34;
	ld.global.nc.u64 	%rd64, [%rd22+40];
	or.b64  	%rd237, %rd390, %rd64;
	and.b64  	%rd238, %rd237, -4294967296;
	setp.ne.s64 	%p15, %rd238, 0;
	@%p15 bra 	$L__BB0_32;
	cvt.u32.u64 	%r37, %rd64;
	cvt.u32.u64 	%r38, %rd390;
	div.u32 	%r39, %r38, %r37;
	mul.lo.s32 	%r40, %r39, %r37;
	sub.s32 	%r41, %r38, %r40;
	cvt.u64.u32 	%rd411, %r39;
	cvt.u64.u32 	%rd390, %r41;
	bra.uni 	$L__BB0_33;
$L__BB0_32:
	div.u64 	%rd411, %rd390, %rd64;
	mul.lo.s64 	%rd239, %rd411, %rd64;
	sub.s64 	%rd390, %rd390, %rd239;
$L__BB0_33:
	ld.global.nc.u64 	%rd240, [%rd23+40];
	mad.lo.s64 	%rd394, %rd240, %rd411, %rd394;
$L__BB0_34:
	setp.eq.s32 	%p16, %r3, 1;
	@%p16 bra 	$L__BB0_39;
	ld.global.nc.u64 	%rd74, [%rd22+48];
	or.b64  	%rd241, %rd390, %rd74;
	and.b64  	%rd242, %rd241, -4294967296;
	setp.ne.s64 	%p17, %rd242, 0;
	@%p17 bra 	$L__BB0_37;
	cvt.u32.u64 	%r42, %rd74;
	cvt.u32.u64 	%r43, %rd390;
	div.u32 	%r44, %r43, %r42;
	mul.lo.s32 	%r45, %r44, %r42;
	sub.s32 	%r46, %r43, %r45;
	cvt.u64.u32 	%rd415, %r44;
	cvt.u64.u32 	%rd390, %r46;
	bra.uni 	$L__BB0_38;
$L__BB0_37:
	div.u64 	%rd415, %rd390, %rd74;
	mul.lo.s64 	%rd243, %rd415, %rd74;
	sub.s64 	%rd390, %rd390, %rd243;
$L__BB0_38:
	ld.global.nc.u64 	%rd244, [%rd23+48];
	mad.lo.s64 	%rd394, %rd244, %rd415, %rd394;
$L__BB0_39:
	setp.eq.s32 	%p18, %r90, -4;
	@%p18 bra 	$L__BB0_44;
	ld.global.nc.u64 	%rd84, [%rd22+56];
	or.b64  	%rd245, %rd390, %rd84;
	and.b64  	%rd246, %rd245, -4294967296;
	setp.ne.s64 	%p19, %rd246, 0;
	@%p19 bra 	$L__BB0_42;
	cvt.u32.u64 	%r47, %rd84;
	cvt.u32.u64 	%r48, %rd390;
	div.u32 	%r49, %r48, %r47;
	mul.lo.s32 	%r50, %r49, %r47;
	sub.s32 	%r51, %r48, %r50;
	cvt.u64.u32 	%rd419, %r49;
	cvt.u64.u32 	%rd390, %r51;
	bra.uni 	$L__BB0_43;
$L__BB0_42:
	div.u64 	%rd419, %rd390, %rd84;
	mul.lo.s64 	%rd247, %rd419, %rd84;
	sub.s64 	%rd390, %rd390, %rd247;
$L__BB0_43:
	ld.global.nc.u64 	%rd248, [%rd23+56];
	mad.lo.s64 	%rd394, %rd248, %rd419, %rd394;
$L__BB0_44:
	and.b64  	%rd444, %rd205, -8;
	add.s64 	%rd388, %rd388, 8;
	add.s64 	%rd249, %rd6, %rd388;
	add.s32 	%r90, %r90, 8;
	add.s64 	%rd387, %rd387, 64;
	add.s64 	%rd386, %rd386, 64;
	setp.ne.s64 	%p20, %rd249, 0;
	@%p20 bra 	$L__BB0_4;
$L__BB0_45:
	setp.eq.s64 	%p21, %rd5, 0;
	@%p21 bra 	$L__BB0_87;
	and.b64  	%rd102, %rd205, 3;
	setp.lt.u64 	%p22, %rd5, 4;
	@%p22 bra 	$L__BB0_68;
	cvt.u32.u64 	%r5, %rd444;
	setp.eq.s32 	%p23, %r7, %r5;
	@%p23 bra 	$L__BB0_52;
	shl.b64 	%rd251, %rd444, 3;
	add.s64 	%rd252, %rd1, %rd251;
	ld.global.nc.u64 	%rd103, [%rd252];
	or.b64  	%rd253, %rd390, %rd103;
	and.b64  	%rd254, %rd253, -4294967296;
	setp.ne.s64 	%p24, %rd254, 0;
	@%p24 bra 	$L__BB0_50;
	cvt.u32.u64 	%r52, %rd103;
	cvt.u32.u64 	%r53, %rd390;
	div.u32 	%r54, %r53, %r52;
	mul.lo.s32 	%r55, %r54, %r52;
	sub.s32 	%r56, %r53, %r55;
	cvt.u64.u32 	%rd427, %r54;
	cvt.u64.u32 	%rd390, %r56;
	bra.uni 	$L__BB0_51;
$L__BB0_50:
	div.u64 	%rd427, %rd390, %rd103;
	mul.lo.s64 	%rd255, %rd427, %rd103;
	sub.s64 	%rd390, %rd390, %rd255;
$L__BB0_51:
	add.s64 	%rd257, %rd3, %rd251;
	ld.global.nc.u64 	%rd258, [%rd257];
	mad.lo.s64 	%rd394, %rd258, %rd427, %rd394;
$L__BB0_52:
	add.s32 	%r57, %r5, 1;
	setp.eq.s32 	%p25, %r57, %r7;
	shl.b64 	%rd259, %rd444, 3;
	and.b64  	%rd260, %rd259, 34359738360;
	add.s64 	%rd113, %rd1, %rd260;
	add.s64 	%rd114, %rd3, %rd260;
	@%p25 bra 	$L__BB0_57;
	ld.global.nc.u64 	%rd115, [%rd113+8];
	or.b64  	%rd261, %rd390, %rd115;
	and.b64  	%rd262, %rd261, -4294967296;
	setp.ne.s64 	%p26, %rd262, 0;
	@%p26 bra 	$L__BB0_55;
	cvt.u32.u64 	%r58, %rd115;
	cvt.u32.u64 	%r59, %rd390;
	div.u32 	%r60, %r59, %r58;
	mul.lo.s32 	%r61, %r60, %r58;
	sub.s32 	%r62, %r59, %r61;
	cvt.u64.u32 	%rd431, %r60;
	cvt.u64.u32 	%rd390, %r62;
	bra.uni 	$L__BB0_56;
$L__BB0_55:
	div.u64 	%rd431, %rd390, %rd115;
	mul.lo.s64 	%rd263, %rd431, %rd115;
	sub.s64 	%rd390, %rd390, %rd263;
$L__BB0_56:
	ld.global.nc.u64 	%rd264, [%rd114+8];
	mad.lo.s64 	%rd394, %rd264, %rd431, %rd394;
$L__BB0_57:
	add.s32 	%r63, %r5, 2;
	setp.eq.s32 	%p27, %r63, %r7;
	@%p27 bra 	$L__BB0_62;
	ld.global.nc.u64 	%rd125, [%rd113+16];
	or.b64  	%rd265, %rd390, %rd125;
	and.b64  	%rd266, %rd265, -4294967296;
	setp.ne.s64 	%p28, %rd266, 0;
	@%p28 bra 	$L__BB0_60;
	cvt.u32.u64 	%r64, %rd125;
	cvt.u32.u64 	%r65, %rd390;
	div.u32 	%r66, %r65, %r64;
	mul.lo.s32 	%r67, %r66, %r64;
	sub.s32 	%r68, %r65, %r67;
	cvt.u64.u32 	%rd435, %r66;
	cvt.u64.u32 	%rd390, %r68;
	bra.uni 	$L__BB0_61;
$L__BB0_60:
	div.u64 	%rd435, %rd390, %rd125;
	mul.lo.s64 	%rd267, %rd435, %rd125;
	sub.s64 	%rd390, %rd390, %rd267;
$L__BB0_61:
	ld.global.nc.u64 	%rd268, [%rd114+16];
	mad.lo.s64 	%rd394, %rd268, %rd435, %rd394;
$L__BB0_62:
	add.s32 	%r69, %r5, 3;
	setp.eq.s32 	%p29, %r69, %r7;
	@%p29 bra 	$L__BB0_67;
	ld.global.nc.u64 	%rd135, [%rd113+24];
	or.b64  	%rd269, %rd390, %rd135;
	and.b64  	%rd270, %rd269, -4294967296;
	setp.ne.s64 	%p30, %rd270, 0;
	@%p30 bra 	$L__BB0_65;
	cvt.u32.u64 	%r70, %rd135;
	cvt.u32.u64 	%r71, %rd390;
	div.u32 	%r72, %r71, %r70;
	mul.lo.s32 	%r73, %r72, %r70;
	sub.s32 	%r74, %r71, %r73;
	cvt.u64.u32 	%rd439, %r72;
	cvt.u64.u32 	%rd390, %r74;
	bra.uni 	$L__BB0_66;
$L__BB0_65:
	div.u64 	%rd439, %rd390, %rd135;
	mul.lo.s64 	%rd271, %rd439, %rd135;
	sub.s64 	%rd390, %rd390, %rd271;
$L__BB0_66:
	ld.global.nc.u64 	%rd272, [%rd114+24];
	mad.lo.s64 	%rd394, %rd272, %rd439, %rd394;
$L__BB0_67:
	add.s64 	%rd273, %rd444, 4;
	and.b64  	%rd444, %rd273, 4294967295;
$L__BB0_68:
	setp.eq.s64 	%p31, %rd102, 0;
	@%p31 bra 	$L__BB0_87;
	setp.eq.s64 	%p32, %rd102, 1;
	@%p32 bra 	$L__BB0_81;
	cvt.u32.u64 	%r6, %rd444;
	setp.eq.s32 	%p33, %r7, %r6;
	@%p33 bra 	$L__BB0_75;
	shl.b64 	%rd275, %rd444, 3;
	add.s64 	%rd276, %rd1, %rd275;
	ld.global.nc.u64 	%rd150, [%rd276];
	or.b64  	%rd277, %rd390, %rd150;
	and.b64  	%rd278, %rd277, -4294967296;
	setp.ne.s64 	%p34, %rd278, 0;
	@%p34 bra 	$L__BB0_73;
	cvt.u32.u64 	%r75, %rd150;
	cvt.u32.u64 	%r76, %rd390;
	div.u32 	%r77, %r76, %r75;
	mul.lo.s32 	%r78, %r77, %r75;
	sub.s32 	%r79, %r76, %r78;
	cvt.u64.u32 	%rd447, %r77;
	cvt.u64.u32 	%rd390, %r79;
	bra.uni 	$L__BB0_74;
$L__BB0_73:
	div.u64 	%rd447, %rd390, %rd150;
	mul.lo.s64 	%rd279, %rd447, %rd150;
	sub.s64 	%rd390, %rd390, %rd279;
$L__BB0_74:
	add.s64 	%rd281, %rd3, %rd275;
	ld.global.nc.u64 	%rd282, [%rd281];
	mad.lo.s64 	%rd394, %rd282, %rd447, %rd394;
$L__BB0_75:
	add.s32 	%r80, %r6, 1;
	setp.eq.s32 	%p35, %r80, %r7;
	@%p35 bra 	$L__BB0_80;
	and.b64  	%rd160, %rd444, 4294967295;
	shl.b64 	%rd283, %rd444, 3;
	and.b64  	%rd284, %rd283, 34359738360;
	add.s64 	%rd285, %rd1, %rd284;
	ld.global.nc.u64 	%rd161, [%rd285+8];
	or.b64  	%rd286, %rd390, %rd161;
	and.b64  	%rd287, %rd286, -4294967296;
	setp.ne.s64 	%p36, %rd287, 0;
	@%p36 bra 	$L__BB0_78;
	cvt.u32.u64 	%r81, %rd161;
	cvt.u32.u64 	%r82, %rd390;
	div.u32 	%r83, %r82, %r81;
	mul.lo.s32 	%r84, %r83, %r81;
	sub.s32 	%r85, %r82, %r84;
	cvt.u64.u32 	%rd451, %r83;
	cvt.u64.u32 	%rd390, %r85;
	bra.uni 	$L__BB0_79;
$L__BB0_78:
	div.u64 	%rd451, %rd390, %rd161;
	mul.lo.s64 	%rd288, %rd451, %rd161;
	sub.s64 	%rd390, %rd390, %rd288;
$L__BB0_79:
	shl.b64 	%rd289, %rd160, 3;
	add.s64 	%rd290, %rd3, %rd289;
	ld.global.nc.u64 	%rd291, [%rd290+8];
	mad.lo.s64 	%rd394, %rd291, %rd451, %rd394;
$L__BB0_80:
	add.s64 	%rd292, %rd444, 2;
	and.b64  	%rd444, %rd292, 4294967295;
$L__BB0_81:
	and.b64  	%rd293, %rd205, 1;
	setp.eq.b64 	%p37, %rd293, 1;
	not.pred 	%p38, %p37;
	@%p38 bra 	$L__BB0_87;
	cvt.u32.u64 	%r86, %rd444;
	setp.eq.s32 	%p39, %r7, %r86;
	@%p39 bra 	$L__BB0_87;
	shl.b64 	%rd294, %rd444, 3;
	add.s64 	%rd295, %rd1, %rd294;
	ld.global.nc.u64 	%rd176, [%rd295];
	or.b64  	%rd296, %rd390, %rd176;
	and.b64  	%rd297, %rd296, -4294967296;
	setp.ne.s64 	%p40, %rd297, 0;
	@%p40 bra 	$L__BB0_85;
	cvt.u32.u64 	%r87, %rd176;
	cvt.u32.u64 	%r88, %rd390;
	div.u32 	%r89, %r88, %r87;
	cvt.u64.u32 	%rd459, %r89;
	bra.uni 	$L__BB0_86;
$L__BB0_85:
	div.u64 	%rd459, %rd390, %rd176;
$L__BB0_86:
	add.s64 	%rd299, %rd3, %rd294;
	ld.global.nc.u64 	%rd300, [%rd299];
	mad.lo.s64 	%rd394, %rd300, %rd459, %rd394;
$L__BB0_87:
	mul.wide.s32 	%rd301, %r7, 8;
	add.s64 	%rd302, %rd3, %rd301;
	ld.global.nc.u64 	%rd182, [%rd302];
	setp.eq.s64 	%p41, %rd204, 0;
	mov.f32 	%f82, 0f00000000;
	@%p41 bra 	$L__BB0_99;
	and.b64  	%rd183, %rd204, 15;
	setp.lt.u64 	%p42, %rd204, 16;
	mov.f32 	%f82, 0f00000000;
	mov.b64 	%rd464, 0;
	@%p42 bra 	$L__BB0_91;
	and.b64  	%rd464, %rd204, -16;
	shl.b64 	%rd304, %rd394, 2;
	add.s64 	%rd461, %rd2, %rd304;
	shl.b64 	%rd186, %rd182, 6;
	shl.b64 	%rd187, %rd182, 2;
	mov.f32 	%f82, 0f00000000;
	mov.u64 	%rd462, %rd464;
$L__BB0_90:
	.pragma "nounroll";
	ld.global.nc.f32 	%f18, [%rd461];
	add.f32 	%f19, %f82, %f18;
	add.s64 	%rd305, %rd461, %rd187;
	ld.global.nc.f32 	%f20, [%rd305];
	add.f32 	%f21, %f19, %f20;
	add.s64 	%rd306, %rd305, %rd187;
	ld.global.nc.f32 	%f22, [%rd306];
	add.f32 	%f23, %f21, %f22;
	add.s64 	%rd307, %rd306, %rd187;
	ld.global.nc.f32 	%f24, [%rd307];
	add.f32 	%f25, %f23, %f24;
	add.s64 	%rd308, %rd307, %rd187;
	ld.global.nc.f32 	%f26, [%rd308];
	add.f32 	%f27, %f25, %f26;
	add.s64 	%rd309, %rd308, %rd187;
	ld.global.nc.f32 	%f28, [%rd309];
	add.f32 	%f29, %f27, %f28;
	add.s64 	%rd310, %rd309, %rd187;
	ld.global.nc.f32 	%f30, [%rd310];
	add.f32 	%f31, %f29, %f30;
	add.s64 	%rd311, %rd310, %rd187;
	ld.global.nc.f32 	%f32, [%rd311];
	add.f32 	%f33, %f31, %f32;
	add.s64 	%rd312, %rd311, %rd187;
	ld.global.nc.f32 	%f34, [%rd312];
	add.f32 	%f35, %f33, %f34;
	add.s64 	%rd313, %rd312, %rd187;
	ld.global.nc.f32 	%f36, [%rd313];
	add.f32 	%f37, %f35, %f36;
	add.s64 	%rd314, %rd313, %rd187;
	ld.global.nc.f32 	%f38, [%rd314];
	add.f32 	%f39, %f37, %f38;
	add.s64 	%rd315, %rd314, %rd187;
	ld.global.nc.f32 	%f40, [%rd315];
	add.f32 	%f41, %f39, %f40;
	add.s64 	%rd316, %rd315, %rd187;
	ld.global.nc.f32 	%f42, [%rd316];
	add.f32 	%f43, %f41, %f42;
	add.s64 	%rd317, %rd316, %rd187;
	ld.global.nc.f32 	%f44, [%rd317];
	add.f32 	%f45, %f43, %f44;
	add.s64 	%rd318, %rd317, %rd187;
	ld.global.nc.f32 	%f46, [%rd318];
	add.f32 	%f47, %f45, %f46;
	add.s64 	%rd319, %rd318, %rd187;
	ld.global.nc.f32 	%f48, [%rd319];
	add.f32 	%f82, %f47, %f48;
	add.s64 	%rd462, %rd462, -16;
	add.s64 	%rd461, %rd461, %rd186;
	setp.ne.s64 	%p43, %rd462, 0;
	@%p43 bra 	$L__BB0_90;
$L__BB0_91:
	setp.eq.s64 	%p44, %rd183, 0;
	@%p44 bra 	$L__BB0_99;
	and.b64  	%rd193, %rd204, 7;
	setp.lt.u64 	%p45, %rd183, 8;
	@%p45 bra 	$L__BB0_94;
	mad.lo.s64 	%rd320, %rd464, %rd182, %rd394;
	shl.b64 	%rd321, %rd320, 2;
	add.s64 	%rd322, %rd2, %rd321;
	ld.global.nc.f32 	%f50, [%rd322];
	add.f32 	%f51, %f82, %f50;
	add.s64 	%rd323, %rd464, 1;
	and.b64  	%rd324, %rd323, 4294967295;
	mad.lo.s64 	%rd325, %rd324, %rd182, %rd394;
	shl.b64 	%rd326, %rd325, 2;
	add.s64 	%rd327, %rd2, %rd326;
	ld.global.nc.f32 	%f52, [%rd327];
	add.f32 	%f53, %f51, %f52;
	add.s64 	%rd328, %rd464, 2;
	and.b64  	%rd329, %rd328, 4294967295;
	mad.lo.s64 	%rd330, %rd329, %rd182, %rd394;
	shl.b64 	%rd331, %rd330, 2;
	add.s64 	%rd332, %rd2, %rd331;
	ld.global.nc.f32 	%f54, [%rd332];
	add.f32 	%f55, %f53, %f54;
	add.s64 	%rd333, %rd464, 3;
	and.b64  	%rd334, %rd333, 4294967295;
	mad.lo.s64 	%rd335, %rd334, %rd182, %rd394;
	shl.b64 	%rd336, %rd335, 2;
	add.s64 	%rd337, %rd2, %rd336;
	ld.global.nc.f32 	%f56, [%rd337];
	add.f32 	%f57, %f55, %f56;
	add.s64 	%rd338, %rd464, 4;
	and.b64  	%rd339, %rd338, 4294967295;
	mad.lo.s64 	%rd340, %rd339, %rd182, %rd394;
	shl.b64 	%rd341, %rd340, 2;
	add.s64 	%rd342, %rd2, %rd341;
	ld.global.nc.f32 	%f58, [%rd342];
	add.f32 	%f59, %f57, %f58;
	add.s64 	%rd343, %rd464, 5;
	and.b64  	%rd344, %rd343, 4294967295;
	mad.lo.s64 	%rd345, %rd344, %rd182, %rd394;
	shl.b64 	%rd346, %rd345, 2;
	add.s64 	%rd347, %rd2, %rd346;
	ld.global.nc.f32 	%f60, [%rd347];
	add.f32 	%f61, %f59, %f60;
	add.s64 	%rd348, %rd464, 6;
	and.b64  	%rd349, %rd348, 4294967295;
	mad.lo.s64 	%rd350, %rd349, %rd182, %rd394;
	shl.b64 	%rd351, %rd350, 2;
	add.s64 	%rd352, %rd2, %rd351;
	ld.global.nc.f32 	%f62, [%rd352];
	add.f32 	%f63, %f61, %f62;
	add.s64 	%rd353, %rd464, 7;
	and.b64  	%rd354, %rd353, 4294967295;
	mad.lo.s64 	%rd355, %rd354, %rd182, %rd394;
	shl.b64 	%rd356, %rd355, 2;
	add.s64 	%rd357, %rd2, %rd356;
	ld.global.nc.f32 	%f64, [%rd357];
	add.f32 	%f82, %f63, %f64;
	add.s64 	%rd358, %rd464, 8;
	and.b64  	%rd464, %rd358, 4294967295;
$L__BB0_94:
	setp.eq.s64 	%p46, %rd193, 0;
	@%p46 bra 	$L__BB0_99;
	and.b64  	%rd466, %rd204, 3;
	setp.lt.u64 	%p47, %rd193, 4;
	@%p47 bra 	$L__BB0_97;
	mad.lo.s64 	%rd359, %rd464, %rd182, %rd394;
	shl.b64 	%rd360, %rd359, 2;
	add.s64 	%rd361, %rd2, %rd360;
	ld.global.nc.f32 	%f66, [%rd361];
	add.f32 	%f67, %f82, %f66;
	add.s64 	%rd362, %rd464, 1;
	and.b64  	%rd363, %rd362, 4294967295;
	mad.lo.s64 	%rd364, %rd363, %rd182, %rd394;
	shl.b64 	%rd365, %rd364, 2;
	add.s64 	%rd366, %rd2, %rd365;
	ld.global.nc.f32 	%f68, [%rd366];
	add.f32 	%f69, %f67, %f68;
	add.s64 	%rd367, %rd464, 2;
	and.b64  	%rd368, %rd367, 4294967295;
	mad.lo.s64 	%rd369, %rd368, %rd182, %rd394;
	shl.b64 	%rd370, %rd369, 2;
	add.s64 	%rd371, %rd2, %rd370;
	ld.global.nc.f32 	%f70, [%rd371];
	add.f32 	%f71, %f69, %f70;
	add.s64 	%rd372, %rd464, 3;
	and.b64  	%rd373, %rd372, 4294967295;
	mad.lo.s64 	%rd374, %rd373, %rd182, %rd394;
	shl.b64 	%rd375, %rd374, 2;
	add.s64 	%rd376, %rd2, %rd375;
	ld.global.nc.f32 	%f72, [%rd376];
	add.f32 	%f82, %f71, %f72;
	add.s64 	%rd377, %rd464, 4;
	and.b64  	%rd464, %rd377, 4294967295;
$L__BB0_97:
	setp.eq.s64 	%p48, %rd466, 0;
	@%p48 bra 	$L__BB0_99;
$L__BB0_98:
	.pragma "nounroll";
	mad.lo.s64 	%rd378, %rd464, %rd182, %rd394;
	shl.b64 	%rd379, %rd378, 2;
	add.s64 	%rd380, %rd2, %rd379;
	ld.global.nc.f32 	%f73, [%rd380];
	add.f32 	%f82, %f82, %f73;
	add.s64 	%rd381, %rd464, 1;
	and.b64  	%rd464, %rd381, 4294967295;
	add.s64 	%rd466, %rd466, -1;
	setp.ne.s64 	%p49, %rd466, 0;
	@%p49 bra 	$L__BB0_98;
$L__BB0_99:
	ld.param.u64 	%rd385, [_Z19sum_over_dim_gatherPKfPfimmmPKmS3__param_1];
	cvta.to.global.u64 	%rd382, %rd385;
	shl.b64 	%rd383, %rd4, 2;
	add.s64 	%rd384, %rd382, %rd383;
	st.global.f32 	[%rd384], %f82;
$L__BB0_100:
	ret;

}


// ===== COMPILED SASS (sm_100) =====

	.target	sm_100

	.elftype	@"ET_EXEC"


//--------------------- .note.nv.tkinfo           --------------------------
	.section	.note.nv.tkinfo,"",@"SHT_NOTE"
	.sectionflags	@"SHF_NOTE_NV_TKINFO"
	.tkinfo
        /*0018*/ 	.word	0x00000002
        /*0030*/ 	.string	""
        /*0030*/ 	.string	"ptxas"
        /*0030*/ 	.string	"Cuda compilation tools, release 13.0, V13.0.88"
        /*0030*/ 	.string	"Build cuda_13.0.r13.0/compiler.36424714_0"
        /*0030*/ 	.string	"-arch sm_100 -m 64 "



//--------------------- .note.nv.cuinfo           --------------------------
	.section	.note.nv.cuinfo,"",@"SHT_NOTE"
	.sectionflags	@"SHF_NOTE_NV_CUINFO"
        /*0018*/ 	.short	0x0002
        /*001a*/ 	.short	0x0064
        /*001c*/ 	.short	0x0082
	.zero		2


//--------------------- .nv.info                  --------------------------
	.section	.nv.info,"",@"SHT_CUDA_INFO"
	.align	4


	//----- nvinfo : EIATTR_REGCOUNT
	.align		4
        /*0000*/ 	.byte	0x04, 0x2f
        /*0002*/ 	.short	(.L_1 - .L_0)
	.align		4
.L_0:
        /*0004*/ 	.word	index@(_Z19sum_over_dim_gatherPKfPfimmmPKmS3_)
        /*0008*/ 	.word	0x00000020


	//----- nvinfo : EIATTR_FRAME_SIZE
	.align		4
.L_1:
        /*000c*/ 	.byte	0x04, 0x11
        /*000e*/ 	.short	(.L_3 - .L_2)
	.align		4
.L_2:
        /*0010*/ 	.word	index@($__internal_0_$__cuda_sm20_div_u64)
        /*0014*/ 	.word	0x00000000


	//----- nvinfo : EIATTR_FRAME_SIZE
	.align		4
.L_3:
        /*0018*/ 	.byte	0x04, 0x11
        /*001a*/ 	.short	(.L_5 - .L_4)
	.align		4
.L_4:
        /*001c*/ 	.word	index@(_Z19sum_over_dim_gatherPKfPfimmmPKmS3_)
        /*0020*/ 	.word	0x00000000


	//----- nvinfo : EIATTR_MIN_STACK_SIZE
	.align		4
.L_5:
        /*0024*/ 	.byte	0x04, 0x12
        /*0026*/ 	.short	(.L_7 - .L_6)
	.align		4
.L_6:
        /*0028*/ 	.word	index@(_Z19sum_over_dim_gatherPKfPfimmmPKmS3_)
        /*002c*/ 	.word	0x00000000
.L_7:


//--------------------- .nv.compat                --------------------------
	.section	.nv.compat,"",@"SHT_CUDA_COMPAT_INFO"
	.align	4
        /*0000*/ 	.byte	0x02, 0x09, 0x00, 0x00, 0x02, 0x02, 0x01, 0x00, 0x02, 0x05, 0x05, 0x00, 0x03, 0x07, 0x01, 0x01
        /*0010*/ 	.byte	0x02, 0x03, 0x00, 0x00, 0x02, 0x06, 0x01, 0x00, 0x04, 0x0b, 0x08, 0x00, 0x09, 0x00, 0x00, 0x00
        /*0020*/ 	.byte	0x00, 0x00, 0x00, 0x00


//--------------------- .nv.info._Z19sum_over_dim_gatherPKfPfimmmPKmS3_ --------------------------
	.section	.nv.info._Z19sum_over_dim_gatherPKfPfimmmPKmS3_,"",@"SHT_CUDA_INFO"
	.sectionflags	@""
	.align	4


	//----- nvinfo : EIATTR_CUDA_API_VERSION
	.align		4
        /*0000*/ 	.byte	0x04, 0x37
        /*0002*/ 	.short	(.L_9 - .L_8)
.L_8:
        /*0004*/ 	.word	0x00000082


	//----- nvinfo : EIATTR_KPARAM_INFO
	.align		4
.L_9:
        /*0008*/ 	.byte	0x04, 0x17
        /*000a*/ 	.short	(.L_11 - .L_10)
.L_10:
        /*000c*/ 	.word	0x00000000
        /*0010*/ 	.short	0x0007
        /*0012*/ 	.short	0x0038
        /*0014*/ 	.byte	0x00, 0xf5, 0x21, 0x00


	//----- nvinfo : EIATTR_KPARAM_INFO
	.align		4
.L_11:
        /*0018*/ 	.byte	0x04, 0x17
        /*001a*/ 	.short	(.L_13 - .L_12)
.L_12:
        /*001c*/ 	.word	0x00000000
        /*0020*/ 	.short	0x0006
        /*0022*/ 	.short	0x0030
        /*0024*/ 	.byte	0x00, 0xf5, 0x21, 0x00


	//----- nvinfo : EIATTR_KPARAM_INFO
	.align		4
.L_13:
        /*0028*/ 	.byte	0x04, 0x17
        /*002a*/ 	.short	(.L_15 - .L_14)
.L_14:
        /*002c*/ 	.word	0x00000000
        /*0030*/ 	.short	0x0005
        /*0032*/ 	.short	0x0028
        /*0034*/ 	.byte	0x00, 0xf0, 0x21, 0x00


	//----- nvinfo : EIATTR_KPARAM_INFO
	.align		4
.L_15:
        /*0038*/ 	.byte	0x04, 0x17
        /*003a*/ 	.short	(.L_17 - .L_16)
.L_16:
        /*003c*/ 	.word	0x00000000
        /*0040*/ 	.short	0x0004
        /*0042*/ 	.short	0x0020
        /*0044*/ 	.byte	0x00, 0xf0, 0x21, 0x00


	//----- nvinfo : EIATTR_KPARAM_INFO
	.align		4
.L_17:
        /*0048*/ 	.byte	0x04, 0x17
        /*004a*/ 	.short	(.L_19 - .L_18)
.L_18:
        /*004c*/ 	.word	0x00000000
        /*0050*/ 	.short	0x0003
        /*0052*/ 	.short	0x0018
        /*0054*/ 	.byte	0x00, 0xf0, 0x21, 0x00


	//----- nvinfo : EIATTR_KPARAM_INFO
	.align		4
.L_19:
        /*0058*/ 	.byte	0x04, 0x17
        /*005a*/ 	.short	(.L_21 - .L_20)
.L_20:
        /*005c*/ 	.word	0x00000000
        /*0060*/ 	.short	0x0002
        /*0062*/ 	.short	0x0010
        /*0064*/ 	.byte	0x00, 0xf0, 0x11, 0x00


	//----- nvinfo : EIATTR_KPARAM_INFO
	.align		4
.L_21:
        /*0068*/ 	.byte	0x04, 0x17
        /*006a*/ 	.short	(.L_23 - .L_22)
.L_22:
        /*006c*/ 	.word	0x00000000
        /*0070*/ 	.short	0x0001
        /*0072*/ 	.short	0x0008
        /*0074*/ 	.byte	0x00, 0xf5, 0x21, 0x00


	//----- nvinfo : EIATTR_KPARAM_INFO
	.align		4
.L_23:
        /*0078*/ 	.byte	0x04, 0x17
        /*007a*/ 	.short	(.L_25 - .L_24)
.L_24:
        /*007c*/ 	.word	0x00000000
        /*0080*/ 	.short	0x0000
        /*0082*/ 	.short	0x0000
        /*0084*/ 	.byte	0x00, 0xf5, 0x21, 0x00


	//----- nvinfo : EIATTR_SPARSE_MMA_MASK
	.align		4
.L_25:
        /*0088*/ 	.byte	0x03, 0x50
        /*008a*/ 	.short	0x0000


	//----- nvinfo : EIATTR_MAXREG_COUNT
	.align		4
        /*008c*/ 	.byte	0x03, 0x1b
        /*008e*/ 	.short	0x00ff


	//----- nvinfo : EIATTR_MERCURY_ISA_VERSION
	.align		4
        /*0090*/ 	.byte	0x03, 0x5f
        /*0092*/ 	.short	0x0101


	//----- nvinfo : EIATTR_VRC_CTA_INIT_COUNT
	.align		4
        /*0094*/ 	.byte	0x02, 0x4a
	.zero		1
	.zero		1


	//----- nvinfo : EIATTR_EXIT_INSTR_OFFSETS
	.align		4
        /*0098*/ 	.byte	0x04, 0x1c
        /*009a*/ 	.short	(.L_27 - .L_26)


	//   ....[0]....
.L_26:
        /*009c*/ 	.word	0x00000080


	//   ....[1]....
        /*00a0*/ 	.word	0x000042e0


	//----- nvinfo : EIATTR_CRS_STACK_SIZE
	.align		4
.L_27:
        /*00a4*/ 	.byte	0x04, 0x1e
        /*00a6*/ 	.short	(.L_29 - .L_28)
.L_28:
        /*00a8*/ 	.word	0x00000000


	//----- nvinfo : EIATTR_CBANK_PARAM_SIZE
	.align		4
.L_29:
        /*00ac*/ 	.byte	0x03, 0x19
        /*00ae*/ 	.short	0x0040


	//----- nvinfo : EIATTR_PARAM_CBANK
	.align		4
        /*00b0*/ 	.byte	0x04, 0x0a
        /*00b2*/ 	.short	(.L_31 - .L_30)
	.align		4
.L_30:
        /*00b4*/ 	.word	index@(.nv.constant0._Z19sum_over_dim_gatherPKfPfimmmPKmS3_)
        /*00b8*/ 	.short	0x0380
        /*00ba*/ 	.short	0x0040


	//----- nvinfo : EIATTR_SW_WAR
	.align		4
.L_31:
        /*00bc*/ 	.byte	0x04, 0x36
        /*00be*/ 	.short	(.L_33 - .L_32)
.L_32:
        /*00c0*/ 	.word	0x00000008
.L_33:


//--------------------- .nv.callgraph             --------------------------
	.section	.nv.callgraph,"",@"SHT_CUDA_CALLGRAPH"
	.align	4
	.sectionentsize	8
	.align		4
        /*0000*/ 	.word	0x00000000
	.align		4
        /*0004*/ 	.word	0xffffffff
	.align		4
        /*0008*/ 	.word	0x00000000
	.align		4
        /*000c*/ 	.word	0xfffffffe
	.align		4
        /*0010*/ 	.word	0x00000000
	.align		4
        /*0014*/ 	.word	0xfffffffd
	.align		4
        /*0018*/ 	.word	0x00000000
	.align		4
        /*001c*/ 	.word	0xfffffffc


//--------------------- .text._Z19sum_over_dim_gatherPKfPfimmmPKmS3_ --------------------------
	.section	.text._Z19sum_over_dim_gatherPKfPfimmmPKmS3_,"ax",@progbits
	.align	128
        .global         _Z19sum_over_dim_gatherPKfPfimmmPKmS3_
        .type           _Z19sum_over_dim_gatherPKfPfimmmPKmS3_,@function
        .size           _Z19sum_over_dim_gatherPKfPfimmmPKmS3_,(.L_x_71 - _Z19sum_over_dim_gatherPKfPfimmmPKmS3_)
        .other          _Z19sum_over_dim_gatherPKfPfimmmPKmS3_,@"STO_CUDA_ENTRY STV_DEFAULT"
_Z19sum_over_dim_gatherPKfPfimmmPKmS3_:
.text._Z19sum_over_dim_gatherPKfPfimmmPKmS3_:
[----:B------:R-:W-:Y:S01]  /*0000*/  LDC R1, c[0x0][0x37c] ;  /* 0x0000df00ff017b82 */ /* 0x000fe20000000800 */
[----:B------:R-:W0:Y:S07]  /*0010*/  S2R R3, SR_TID.X ;  /* 0x0000000000037919 */ /* 0x000e2e0000002100 */
[----:B------:R-:W0:Y:S01]  /*0020*/  S2UR UR4, SR_CTAID.X ;  /* 0x00000000000479c3 */ /* 0x000e220000002500 */
[----:B------:R-:W1:Y:S07]  /*0030*/  LDCU.64 UR6, c[0x0][0x3a0] ;  /* 0x00007400ff0677ac */ /* 0x000e6e0008000a00 */
[----:B------:R-:W0:Y:S02]  /*0040*/  LDC R0, c[0x0][0x360] ;  /* 0x0000d800ff007b82 */ /* 0x000e240000000800 */
[----:B0-----:R-:W-:-:S05]  /*0050*/  IMAD R0, R0, UR4, R3 ;  /* 0x0000000400007c24 */ /* 0x001fca000f8e0203 */
[----:B-1----:R-:W-:-:S04]  /*0060*/  ISETP.GE.U32.AND P0, PT, R0, UR6, PT ;  /* 0x0000000600007c0c */ /* 0x002fc8000bf06070 */
[----:B------:R-:W-:-:S13]  /*0070*/  ISETP.GE.U32.AND.EX P0, PT, RZ, UR7, PT, P0 ;  /* 0x00000007ff007c0c */ /* 0x000fda000bf06100 */
[----:B------:R-:W-:Y:S05]  /*0080*/  @P0 EXIT ;  /* 0x000000000000094d */ /* 0x000fea0003800000 */
[----:B------:R-:W0:Y:S01]  /*0090*/  LDCU.64 UR8, c[0x0][0x3a8] ;  /* 0x00007500ff0877ac */ /* 0x000e220008000a00 */
[----:B------:R-:W-:Y:S01]  /*00a0*/  CS2R R6, SRZ ;  /* 0x0000000000067805 */ /* 0x000fe2000001ff00 */
[----:B------:R-:W1:Y:S01]  /*00b0*/  LDCU.64 UR10, c[0x0][0x358] ;  /* 0x00006b00ff0a77ac */ /* 0x000e620008000a00 */
[----:B0-----:R-:W-:-:S04]  /*00c0*/  UISETP.NE.U32.AND UP0, UPT, UR8, URZ, UPT ;  /* 0x000000ff0800728c */ /* 0x001fc8000bf05070 */
[----:B------:R-:W-:-:S09]  /*00d0*/  UISETP.NE.AND.EX UP0, UPT, UR9, URZ, UPT, UP0 ;  /* 0x000000ff0900728c */ /* 0x000fd2000bf05300 */
[----:B-1----:R-:W-:Y:S05]  /*00e0*/  BRA.U !UP0, `(.L_x_0) ;  /* 0x0000003108f07547 */ /* 0x002fea000b800000 */
[----:B------:R-:W-:Y:S01]  /*00f0*/  UISETP.GE.U32.AND UP0, UPT, UR8, 0x8, UPT ;  /* 0x000000080800788c */ /* 0x000fe2000bf06070 */
[----:B------:R-:W-:Y:S02]  /*0100*/  CS2R R6, SRZ ;  /* 0x0000000000067805 */ /* 0x000fe4000001ff00 */
[----:B------:R-:W-:Y:S01]  /*0110*/  MOV R4, R0 ;  /* 0x0000000000047202 */ /* 0x000fe20000000f00 */
[----:B------:R-:W-:Y:S01]  /*0120*/  IMAD.MOV.U32 R5, RZ, RZ, RZ ;  /* 0x000000ffff057224 */ /* 0x000fe200078e00ff */
[----:B------:R-:W-:Y:S02]  /*0130*/  UISETP.GE.U32.AND.EX UP0, UPT, UR9, URZ, UPT, UP0 ;  /* 0x000000ff0900728c */ /* 0x000fe4000bf06100 */
[----:B------:R-:W-:Y:S01]  /*0140*/  ULOP3.LUT UR15, UR8, 0x7, URZ, 0xc0, !UPT ;  /* 0x00000007080f7892 */ /* 0x000fe2000f8ec0ff */
[----:B------:R-:W-:Y:S01]  /*0150*/  UMOV UR4, URZ ;  /* 0x000000ff00047c82 */ /* 0x000fe20008000000 */
[----:B------:R-:W-:-:S05]  /*0160*/  UMOV UR5, URZ ;  /* 0x000000ff00057c82 */ /* 0x000fca0008000000 */
[----:B------:R-:W-:Y:S05]  /*0170*/  BRA.U !UP0, `(.L_x_1) ;  /* 0x0000001908707547 */ /* 0x000fea000b800000 */
[----:B------:R-:W0:Y:S01]  /*0180*/  LDCU UR6, c[0x0][0x390] ;  /* 0x00007200ff0677ac */ /* 0x000e220008000800 */
[----:B------:R-:W-:Y:S02]  /*0190*/  CS2R R6, SRZ ;  /* 0x0000000000067805 */ /* 0x000fe4000001ff00 */
[----:B------:R-:W-:Y:S01]  /*01a0*/  MOV R4, R0 ;  /* 0x0000000000047202 */ /* 0x000fe20000000f00 */
[----:B------:R-:W-:Y:S01]  /*01b0*/  IMAD.MOV.U32 R5, RZ, RZ, RZ ;  /* 0x000000ffff057224 */ /* 0x000fe200078e00ff */
[----:B------:R-:W1:Y:S01]  /*01c0*/  LDCU.64 UR22, c[0x0][0x3b0] ;  /* 0x00007600ff1677ac */ /* 0x000e620008000a00 */
[----:B------:R-:W2:Y:S01]  /*01d0*/  LDCU.64 UR20, c[0x0][0x3b8] ;  /* 0x00007700ff1477ac */ /* 0x000ea20008000a00 */
[----:B------:R-:W3:Y:S01]  /*01e0*/  LDCU.64 UR12, c[0x0][0x3a8] ;  /* 0x00007500ff0c77ac */ /* 0x000ee20008000a00 */
[----:B------:R-:W4:Y:S01]  /*01f0*/  LDCU.128 UR16, c[0x0][0x3b0] ;  /* 0x00007600ff1077ac */ /* 0x000f220008000c00 */
[----:B0-----:R-:W-:Y:S01]  /*0200*/  UIADD3 UR6, UPT, UPT, -UR6, 0x3, URZ ;  /* 0x0000000306067890 */ /* 0x001fe2000fffe1ff */
[----:B------:R-:W-:Y:S01]  /*0210*/  UMOV UR4, URZ ;  /* 0x000000ff00047c82 */ /* 0x000fe20008000000 */
[----:B------:R-:W-:-:S10]  /*0220*/  UMOV UR5, URZ ;  /* 0x000000ff00057c82 */ /* 0x000fd40008000000 */
.L_x_34:
[----:B------:R-:W-:-:S09]  /*0230*/  UISETP.NE.AND UP0, UPT, UR6, 0x3, UPT ;  /* 0x000000030600788c */ /* 0x000fd2000bf05270 */
[----:B------:R-:W-:Y:S05]  /*0240*/  BRA.U !UP0, `(.L_x_2) ;  /* 0x0000000108c07547 */ /* 0x000fea000b800000 */
[----:B--2---:R-:W-:Y:S01]  /*0250*/  MOV R14, UR20 ;  /* 0x00000014000e7c02 */ /* 0x004fe20008000f00 */
[----:B------:R-:W-:-:S06]  /*0260*/  IMAD.U32 R15, RZ, RZ, UR21 ;  /* 0x00000015ff0f7e24 */ /* 0x000fcc000f8e00ff */
[----:B------:R-:W2:Y:S01]  /*0270*/  LDG.E.64.CONSTANT R14, desc[UR10][R14.64] ;  /* 0x0000000a0e0e7981 */ /* 0x000ea2000c1e9b00 */
[----:B------:R-:W-:Y:S01]  /*0280*/  BSSY.RECONVERGENT B0, `(.L_x_3) ;  /* 0x0000025000007945 */ /* 0x000fe20003800200 */
[----:B--2---:R-:W-:-:S04]  /*0290*/  LOP3.LUT R2, R5, R15, RZ, 0xfc, !PT ;  /* 0x0000000f05027212 */ /* 0x004fc800078efcff */
[----:B------:R-:W-:-:S13]  /*02a0*/  ISETP.NE.U32.AND P0, PT, R2, RZ, PT ;  /* 0x000000ff0200720c */ /* 0x000fda0003f05070 */
[----:B------:R-:W-:Y:S05]  /*02b0*/  @P0 BRA `(.L_x_4) ;  /* 0x00000000005c0947 */ /* 0x000fea0003800000 */
[----:B------:R-:W0:Y:S01]  /*02c0*/  I2F.U32.RP R5, R14 ;  /* 0x0000000e00057306 */ /* 0x000e220000209000 */
[----:B------:R-:W-:Y:S01]  /*02d0*/  IMAD.MOV R9, RZ, RZ, -R14 ;  /* 0x000000ffff097224 */ /* 0x000fe200078e0a0e */
[----:B------:R-:W-:-:S06]  /*02e0*/  ISETP.NE.U32.AND P2, PT, R14, RZ, PT ;  /* 0x000000ff0e00720c */ /* 0x000fcc0003f45070 */
[----:B0-----:R-:W0:Y:S02]  /*02f0*/  MUFU.RCP R5, R5 ;  /* 0x0000000500057308 */ /* 0x001e240000001000 */
[----:B0-----:R-:W-:Y:S02]  /*0300*/  IADD3 R2, PT, PT, R5, 0xffffffe, RZ ;  /* 0x0ffffffe05027810 */ /* 0x001fe40007ffe0ff */
[----:B------:R-:W-:-:S04]  /*0310*/  MOV R5, RZ ;  /* 0x000000ff00057202 */ /* 0x000fc80000000f00 */
[----:B------:R0:W2:Y:S02]  /*0320*/  F2I.FTZ.U32.TRUNC.NTZ R3, R2 ;  /* 0x0000000200037305 */ /* 0x0000a4000021f000 */
[----:B0-----:R-:W-:Y:S02]  /*0330*/  HFMA2 R2, -RZ, RZ, 0, 0 ;  /* 0x00000000ff027431 */ /* 0x001fe400000001ff */
[----:B--2---:R-:W-:-:S04]  /*0340*/  IMAD R9, R9, R3, RZ ;  /* 0x0000000309097224 */ /* 0x004fc800078e02ff */
[----:B------:R-:W-:-:S06]  /*0350*/  IMAD.HI.U32 R3, R3, R9, R2 ;  /* 0x0000000903037227 */ /* 0x000fcc00078e0002 */
[----:B------:R-:W-:-:S04]  /*0360*/  IMAD.HI.U32 R2, R3, R4, RZ ;  /* 0x0000000403027227 */ /* 0x000fc800078e00ff */
[----:B------:R-:W-:-:S04]  /*0370*/  IMAD.MOV R3, RZ, RZ, -R2 ;  /* 0x000000ffff037224 */ /* 0x000fc800078e0a02 */
[----:B------:R-:W-:-:S05]  /*0380*/  IMAD R3, R14, R3, R4 ;  /* 0x000000030e037224 */ /* 0x000fca00078e0204 */
[----:B------:R-:W-:-:S13]  /*0390*/  ISETP.GE.U32.AND P0, PT, R3, R14, PT ;  /* 0x0000000e0300720c */ /* 0x000fda0003f06070 */
[----:B------:R-:W-:Y:S01]  /*03a0*/  @P0 IADD3 R3, PT, PT, -R14, R3, RZ ;  /* 0x000000030e030210 */ /* 0x000fe20007ffe1ff */
[----:B------:R-:W-:-:S03]  /*03b0*/  @P0 VIADD R2, R2, 0x1 ;  /* 0x0000000102020836 */ /* 0x000fc60000000000 */
[----:B------:R-:W-:-:S13]  /*03c0*/  ISETP.GE.U32.AND P1, PT, R3, R14, PT ;  /* 0x0000000e0300720c */ /* 0x000fda0003f26070 */
[----:B------:R-:W-:Y:S02]  /*03d0*/  @P1 IADD3 R2, PT, PT, R2, 0x1, RZ ;  /* 0x0000000102021810 */ /* 0x000fe40007ffe0ff */
[----:B------:R-:W-:-:S05]  /*03e0*/  @!P2 LOP3.LUT R2, RZ, R14, RZ, 0x33, !PT ;  /* 0x0000000eff02a212 */ /* 0x000fca00078e33ff */
[----:B------:R-:W-:-:S04]  /*03f0*/  IMAD.MOV R3, RZ, RZ, -R2 ;  /* 0x000000ffff037224 */ /* 0x000fc800078e0a02 */
[----:B------:R-:W-:Y:S02]  /*0400*/  IMAD R4, R14, R3, R4 ;  /* 0x000000030e047224 */ /* 0x000fe400078e0204 */
[----:B------:R-:W-:Y:S01]  /*0410*/  IMAD.MOV.U32 R3, RZ, RZ, RZ ;  /* 0x000000ffff037224 */ /* 0x000fe200078e00ff */
[----:B------:R-:W-:Y:S06]  /*0420*/  BRA `(.L_x_5) ;  /* 0x0000000000287947 */ /* 0x000fec0003800000 */
.L_x_4:
[----:B------:R-:W-:Y:S01]  /*0430*/  MOV R2, R14 ;  /* 0x0000000e00027202 */ /* 0x000fe20000000f00 */
[----:B------:R-:W-:Y:S01]  /*0440*/  IMAD.MOV.U32 R3, RZ, RZ, R15 ;  /* 0x000000ffff037224 */ /* 0x000fe200078e000f */
[----:B------:R-:W-:-:S07]  /*0450*/  MOV R8, 0x470 ;  /* 0x0000047000087802 */ /* 0x000fce0000000f00 */
[----:B-1-34-:R-:W-:Y:S05]  /*0460*/  CALL.REL.NOINC `($__internal_0_$__cuda_sm20_div_u64) ;  /* 0x0000003c00a07944 */ /* 0x01afea0003c00000 */
[----:B------:R-:W-:-:S04]  /*0470*/  IADD3 R11, P0, PT, RZ, -R2, RZ ;  /* 0x80000002ff0b7210 */ /* 0x000fc80007f1e0ff */
[----:B------:R-:W-:Y:S01]  /*0480*/  IADD3.X R9, PT, PT, RZ, ~R3, RZ, P0, !PT ;  /* 0x80000003ff097210 */ /* 0x000fe200007fe4ff */
[----:B------:R-:W-:-:S04]  /*0490*/  IMAD.WIDE.U32 R4, R14, R11, R4 ;  /* 0x0000000b0e047225 */ /* 0x000fc800078e0004 */
[----:B------:R-:W-:-:S04]  /*04a0*/  IMAD R9, R9, R14, RZ ;  /* 0x0000000e09097224 */ /* 0x000fc800078e02ff */
[----:B------:R-:W-:-:S04]  /*04b0*/  IMAD R9, R15, R11, R9 ;  /* 0x0000000b0f097224 */ /* 0x000fc800078e0209 */
[----:B------:R-:W-:-:S07]  /*04c0*/  IMAD.IADD R5, R5, 0x1, R9 ;  /* 0x0000000105057824 */ /* 0x000fce00078e0209 */
.L_x_5:
[----:B-1-34-:R-:W-:Y:S05]  /*04d0*/  BSYNC.RECONVERGENT B0 ;  /* 0x0000000000007941 */ /* 0x01afea0003800200 */
.L_x_3:
[----:B------:R-:W-:Y:S01]  /*04e0*/  MOV R8, UR22 ;  /* 0x0000001600087c02 */ /* 0x000fe20008000f00 */
[----:B------:R-:W-:-:S06]  /*04f0*/  IMAD.U32 R9, RZ, RZ, UR23 ;  /* 0x00000017ff097e24 */ /* 0x000fcc000f8e00ff */
[----:B------:R-:W2:Y:S02]  /*0500*/  LDG.E.64.CONSTANT R8, desc[UR10][R8.64] ;  /* 0x0000000a08087981 */ /* 0x000ea4000c1e9b00 */
[-C--:B--2---:R-:W-:Y:S02]  /*0510*/  IMAD R11, R9, R2.reuse, RZ ;  /* 0x00000002090b7224 */ /* 0x084fe400078e02ff */
[----:B------:R-:W-:-:S04]  /*0520*/  IMAD.WIDE.U32 R6, R8, R2, R6 ;  /* 0x0000000208067225 */ /* 0x000fc800078e0006 */
[----:B------:R-:W-:-:S05]  /*0530*/  IMAD R11, R8, R3, R11 ;  /* 0x00000003080b7224 */ /* 0x000fca00078e020b */
[----:B------:R-:W-:-:S07]  /*0540*/  IADD3 R7, PT, PT, R7, R11, RZ ;  /* 0x0000000b07077210 */ /* 0x000fce0007ffe0ff */
.L_x_2:
[----:B------:R-:W-:Y:S02]  /*0550*/  USHF.L.U32 UR7, UR4, 0x3, URZ ;  /* 0x0000000304077899 */ /* 0x000fe400080006ff */
[----:B------:R-:W-:Y:S02]  /*0560*/  USHF.L.U64.HI UR8, UR4, 0x3, UR5 ;  /* 0x0000000304087899 */ /* 0x000fe40008010205 */
[----:B------:R-:W-:Y:S02]  /*0570*/  ULOP3.LUT UR7, UR7, 0xffffffc0, URZ, 0xc0, !UPT ;  /* 0xffffffc007077892 */ /* 0x000fe4000f8ec0ff */
[----:B------:R-:W-:Y:S02]  /*0580*/  ULOP3.LUT UR8, UR8, 0x7, URZ, 0xc0, !UPT ;  /* 0x0000000708087892 */ /* 0x000fe4000f8ec0ff */
[----:B----4-:R-:W-:Y:S02]  /*0590*/  UIADD3 UR9, UP0, UPT, UR7, UR18, URZ ;  /* 0x0000001207097290 */ /* 0x010fe4000ff1e0ff */
[----:B------:R-:W-:-:S02]  /*05a0*/  UIADD3 UR7, UP1, UPT, UR7, UR16, URZ ;  /* 0x0000001007077290 */ /* 0x000fc4000ff3e0ff */
[----:B------:R-:W-:Y:S02]  /*05b0*/  UIADD3.X UR14, UPT, UPT, UR8, UR19, URZ, UP0, !UPT ;  /* 0x00000013080e7290 */ /* 0x000fe400087fe4ff */
[----:B------:R-:W-:Y:S01]  /*05c0*/  UISETP.NE.AND UP0, UPT, UR6, 0x2, UPT ;  /* 0x000000020600788c */ /* 0x000fe2000bf05270 */
[----:B------:R-:W-:Y:S01]  /*05d0*/  IMAD.U32 R18, RZ, RZ, UR9 ;  /* 0x00000009ff127e24 */ /* 0x000fe2000f8e00ff */
[----:B------:R-:W-:Y:S01]  /*05e0*/  UIADD3.X UR8, UPT, UPT, UR8, UR17, URZ, UP1, !UPT ;  /* 0x0000001108087290 */ /* 0x000fe20008ffe4ff */
[----:B------:R-:W-:Y:S01]  /*05f0*/  MOV R14, UR7 ;  /* 0x00000007000e7c02 */ /* 0x000fe20008000f00 */
[----:B------:R-:W-:-:S04]  /*0600*/  IMAD.U32 R19, RZ, RZ, UR14 ;  /* 0x0000000eff137e24 */ /* 0x000fc8000f8e00ff */
[----:B------:R-:W-:Y:S01]  /*0610*/  MOV R15, UR8 ;  /* 0x00000008000f7c02 */ /* 0x000fe20008000f00 */
[----:B------:R-:W-:Y:S06]  /*0620*/  BRA.U !UP0, `(.L_x_6) ;  /* 0x0000000108b07547 */ /* 0x000fec000b800000 */
[----:B------:R-:W4:Y:S01]  /*0630*/  LDG.E.64.CONSTANT R16, desc[UR10][R18.64+0x8] ;  /* 0x0000080a12107981 */ /* 0x000f22000c1e9b00 */
[----:B------:R-:W-:Y:S01]  /*0640*/  BSSY.RECONVERGENT B0, `(.L_x_7) ;  /* 0x0000025000007945 */ /* 0x000fe20003800200 */
[----:B----4-:R-:W-:-:S04]  /*0650*/  LOP3.LUT R2, R5, R17, RZ, 0xfc, !PT ;  /* 0x0000001105027212 */ /* 0x010fc800078efcff */
[----:B------:R-:W-:-:S13]  /*0660*/  ISETP.NE.U32.AND P0, PT, R2, RZ, PT ;  /* 0x000000ff0200720c */ /* 0x000fda0003f05070 */
[----:B------:R-:W-:Y:S05]  /*0670*/  @P0 BRA `(.L_x_8) ;  /* 0x00000000005c0947 */ /* 0x000fea0003800000 */
[----:B------:R-:W0:Y:S01]  /*0680*/  I2F.U32.RP R5, R16 ;  /* 0x0000001000057306 */ /* 0x000e220000209000 */
[----:B------:R-:W-:Y:S02]  /*0690*/  IADD3 R9, PT, PT, RZ, -R16, RZ ;  /* 0x80000010ff097210 */ /* 0x000fe40007ffe0ff */
[----:B------:R-:W-:-:S05]  /*06a0*/  ISETP.NE.U32.AND P2, PT, R16, RZ, PT ;  /* 0x000000ff1000720c */ /* 0x000fca0003f45070 */
[----:B0-----:R-:W0:Y:S02]  /*06b0*/  MUFU.RCP R5, R5 ;  /* 0x0000000500057308 */ /* 0x001e240000001000 */
[----:B0-----:R-:W-:Y:S02]  /*06c0*/  VIADD R2, R5, 0xffffffe ;  /* 0x0ffffffe05027836 */ /* 0x001fe40000000000 */
[----:B------:R-:W-:-:S04]  /*06d0*/  IMAD.MOV.U32 R5, RZ, RZ, RZ ;  /* 0x000000ffff057224 */ /* 0x000fc800078e00ff */
[----:B------:R0:W4:Y:S02]  /*06e0*/  F2I.FTZ.U32.TRUNC.NTZ R3, R2 ;  /* 0x0000000200037305 */ /* 0x000124000021f000 */
[----:B0-----:R-:W-:Y:S02]  /*06f0*/  IMAD.MOV.U32 R2, RZ, RZ, RZ ;  /* 0x000000ffff027224 */ /* 0x001fe400078e00ff */
[----:B----4-:R-:W-:-:S04]  /*0700*/  IMAD R9, R9, R3, RZ ;  /* 0x0000000309097224 */ /* 0x010fc800078e02ff */
[----:B------:R-:W-:-:S06]  /*0710*/  IMAD.HI.U32 R3, R3, R9, R2 ;  /* 0x0000000903037227 */ /* 0x000fcc00078e0002 */
[----:B------:R-:W-:-:S05]  /*0720*/  IMAD.HI.U32 R2, R3, R4, RZ ;  /* 0x0000000403027227 */ /* 0x000fca00078e00ff */
[----:B------:R-:W-:-:S05]  /*0730*/  IADD3 R3, PT, PT, -R2, RZ, RZ ;  /* 0x000000ff02037210 */ /* 0x000fca0007ffe1ff */
[----:B------:R-:W-:-:S05]  /*0740*/  IMAD R3, R16, R3, R4 ;  /* 0x0000000310037224 */ /* 0x000fca00078e0204 */
[----:B------:R-:W-:-:S13]  /*0750*/  ISETP.GE.U32.AND P0, PT, R3, R16, PT ;  /* 0x000000100300720c */ /* 0x000fda0003f06070 */
[----:B------:R-:W-:Y:S01]  /*0760*/  @P0 IMAD.IADD R3, R3, 0x1, -R16 ;  /* 0x0000000103030824 */ /* 0x000fe200078e0a10 */
[----:B------:R-:W-:-:S04]  /*0770*/  @P0 IADD3 R2, PT, PT, R2, 0x1, RZ ;  /* 0x0000000102020810 */ /* 0x000fc80007ffe0ff */
[----:B------:R-:W-:-:S13]  /*0780*/  ISETP.GE.U32.AND P1, PT, R3, R16, PT ;  /* 0x000000100300720c */ /* 0x000fda0003f26070 */
[----:B------:R-:W-:Y:S01]  /*0790*/  @P1 VIADD R2, R2, 0x1 ;  /* 0x0000000102021836 */ /* 0x000fe20000000000 */
[----:B------:R-:W-:-:S04]  /*07a0*/  @!P2 LOP3.LUT R2, RZ, R16, RZ, 0x33, !PT ;  /* 0x00000010ff02a212 */ /* 0x000fc800078e33ff */
[----:B------:R-:W-:-:S05]  /*07b0*/  IADD3 R3, PT, PT, -R2, RZ, RZ ;  /* 0x000000ff02037210 */ /* 0x000fca0007ffe1ff */
[----:B------:R-:W-:Y:S02]  /*07c0*/  IMAD R4, R16, R3, R4 ;  /* 0x0000000310047224 */ /* 0x000fe400078e0204 */
[----:B------:R-:W-:Y:S01]  /*07d0*/  HFMA2 R3, -RZ, RZ, 0, 0 ;  /* 0x00000000ff037431 */ /* 0x000fe200000001ff */
[----:B------:R-:W-:Y:S06]  /*07e0*/  BRA `(.L_x_9) ;  /* 0x0000000000287947 */ /* 0x000fec0003800000 */
.L_x_8:
[----:B------:R-:W-:Y:S01]  /*07f0*/  IMAD.MOV.U32 R2, RZ, RZ, R16 ;  /* 0x000000ffff027224 */ /* 0x000fe200078e0010 */
[----:B------:R-:W-:Y:S02]  /*0800*/  MOV R3, R17 ;  /* 0x0000001100037202 */ /* 0x000fe40000000f00 */
[----:B------:R-:W-:-:S07]  /*0810*/  MOV R8, 0x830 ;  /* 0x0000083000087802 */ /* 0x000fce0000000f00 */
[----:B-123--:R-:W-:Y:S05]  /*0820*/  CALL.REL.NOINC `($__internal_0_$__cuda_sm20_div_u64) ;  /* 0x0000003800b07944 */ /* 0x00efea0003c00000 */
[----:B------:R-:W-:-:S05]  /*0830*/  IADD3 R11, P0, PT, RZ, -R2, RZ ;  /* 0x80000002ff0b7210 */ /* 0x000fca0007f1e0ff */
[----:B------:R-:W-:Y:S02]  /*0840*/  IMAD.X R9, RZ, RZ, ~R3, P0 ;  /* 0x000000ffff097224 */ /* 0x000fe400000e0e03 */
[----:B------:R-:W-:-:S04]  /*0850*/  IMAD.WIDE.U32 R4, R16, R11, R4 ;  /* 0x0000000b10047225 */ /* 0x000fc800078e0004 */
[----:B------:R-:W-:-:S04]  /*0860*/  IMAD R9, R9, R16, RZ ;  /* 0x0000001009097224 */ /* 0x000fc800078e02ff */
[----:B------:R-:W-:-:S05]  /*0870*/  IMAD R9, R17, R11, R9 ;  /* 0x0000000b11097224 */ /* 0x000fca00078e0209 */
[----:B------:R-:W-:-:S07]  /*0880*/  IADD3 R5, PT, PT, R5, R9, RZ ;  /* 0x0000000905057210 */ /* 0x000fce0007ffe0ff */
.L_x_9:
[----:B-123--:R-:W-:Y:S05]  /*0890*/  BSYNC.RECONVERGENT B0 ;  /* 0x0000000000007941 */ /* 0x00efea0003800200 */
.L_x_7:
[----:B------:R-:W2:Y:S02]  /*08a0*/  LDG.E.64.CONSTANT R8, desc[UR10][R14.64+0x8] ;  /* 0x0000080a0e087981 */ /* 0x000ea4000c1e9b00 */
[-C--:B--2---:R-:W-:Y:S02]  /*08b0*/  IMAD R9, R9, R2.reuse, RZ ;  /* 0x0000000209097224 */ /* 0x084fe400078e02ff */
[----:B------:R-:W-:-:S04]  /*08c0*/  IMAD.WIDE.U32 R6, R8, R2, R6 ;  /* 0x0000000208067225 */ /* 0x000fc800078e0006 */
[----:B------:R-:W-:-:S04]  /*08d0*/  IMAD R9, R8, R3, R9 ;  /* 0x0000000308097224 */ /* 0x000fc800078e0209 */
[----:B------:R-:W-:-:S07]  /*08e0*/  IMAD.IADD R7, R7, 0x1, R9 ;  /* 0x0000000107077824 */ /* 0x000fce00078e0209 */
.L_x_6:
[----:B------:R-:W-:-:S09]  /*08f0*/  UISETP.NE.AND UP0, UPT, UR6, 0x1, UPT ;  /* 0x000000010600788c */ /* 0x000fd2000bf05270 */
[----:B------:R-:W-:Y:S05]  /*0900*/  BRA.U !UP0, `(.L_x_10) ;  /* 0x0000000108b07547 */ /* 0x000fea000b800000 */
[----:B------:R-:W4:Y:S01]  /*0910*/  LDG.E.64.CONSTANT R16, desc[UR10][R18.64+0x10] ;  /* 0x0000100a12107981 */ /* 0x000f22000c1e9b00 */
[----:B------:R-:W-:Y:S01]  /*0920*/  BSSY.RECONVERGENT B0, `(.L_x_11) ;  /* 0x0000025000007945 */ /* 0x000fe20003800200 */
[----:B----4-:R-:W-:-:S04]  /*0930*/  LOP3.LUT R2, R5, R17, RZ, 0xfc, !PT ;  /* 0x0000001105027212 */ /* 0x010fc800078efcff */
        /* <DEDUP_REMOVED lines=8> */
[----:B------:R0:W4:Y:S02]  /*09c0*/  F2I.FTZ.U32.TRUNC.NTZ R3, R2 ;  /* 0x0000000200037305 */ /* 0x000124000021f000 */
[----:B0-----:R-:W-:Y:S02]  /*09d0*/  HFMA2 R2, -RZ, RZ, 0, 0 ;  /* 0x00000000ff027431 */ /* 0x001fe400000001ff */
[----:B----4-:R-:W-:-:S04]  /*09e0*/  IMAD R9, R9, R3, RZ ;  /* 0x0000000309097224 */ /* 0x010fc800078e02ff */
        /* <DEDUP_REMOVED lines=14> */
.L_x_12:
[----:B------:R-:W-:Y:S01]  /*0ad0*/  MOV R2, R16 ;  /* 0x0000001000027202 */ /* 0x000fe20000000f00 */
[----:B------:R-:W-:Y:S01]  /*0ae0*/  IMAD.MOV.U32 R3, RZ, RZ, R17 ;  /* 0x000000ffff037224 */ /* 0x000fe200078e0011 */
[----:B------:R-:W-:-:S07]  /*0af0*/  MOV R8, 0xb10 ;  /* 0x00000b1000087802 */ /* 0x000fce0000000f00 */
[----:B-123--:R-:W-:Y:S05]  /*0b00*/  CALL.REL.NOINC `($__internal_0_$__cuda_sm20_div_u64) ;  /* 0x0000003400f87944 */ /* 0x00efea0003c00000 */
[----:B------:R-:W-:-:S04]  /*0b10*/  IADD3 R11, P0, PT, RZ, -R2, RZ ;  /* 0x80000002ff0b7210 */ /* 0x000fc80007f1e0ff */
[----:B------:R-:W-:Y:S01]  /*0b20*/  IADD3.X R9, PT, PT, RZ, ~R3, RZ, P0, !PT ;  /* 0x80000003ff097210 */ /* 0x000fe200007fe4ff */
[----:B------:R-:W-:-:S04]  /*0b30*/  IMAD.WIDE.U32 R4, R16, R11, R4 ;  /* 0x0000000b10047225 */ /* 0x000fc800078e0004 */
[----:B------:R-:W-:-:S04]  /*0b40*/  IMAD R9, R9, R16, RZ ;  /* 0x0000001009097224 */ /* 0x000fc800078e02ff */
[----:B------:R-:W-:-:S04]  /*0b50*/  IMAD R9, R17, R11, R9 ;  /* 0x0000000b11097224 */ /* 0x000fc800078e0209 */
[----:B------:R-:W-:-:S07]  /*0b60*/  IMAD.IADD R5, R5, 0x1, R9 ;  /* 0x0000000105057824 */ /* 0x000fce00078e0209 */
.L_x_13:
[----:B-123--:R-:W-:Y:S05]  /*0b70*/  BSYNC.RECONVERGENT B0 ;  /* 0x0000000000007941 */ /* 0x00efea0003800200 */
.L_x_11:
[----:B------:R-:W2:Y:S02]  /*0b80*/  LDG.E.64.CONSTANT R8, desc[UR10][R14.64+0x10] ;  /* 0x0000100a0e087981 */ /* 0x000ea4000c1e9b00 */
[-C--:B--2---:R-:W-:Y:S02]  /*0b90*/  IMAD R9, R9, R2.reuse, RZ ;  /* 0x0000000209097224 */ /* 0x084fe400078e02ff */
[----:B------:R-:W-:-:S04]  /*0ba0*/  IMAD.WIDE.U32 R6, R8, R2, R6 ;  /* 0x0000000208067225 */ /* 0x000fc800078e0006 */
[----:B------:R-:W-:-:S05]  /*0bb0*/  IMAD R9, R8, R3, R9 ;  /* 0x0000000308097224 */ /* 0x000fca00078e0209 */
[----:B------:R-:W-:-:S07]  /*0bc0*/  IADD3 R7, PT, PT, R7, R9, RZ ;  /* 0x0000000907077210 */ /* 0x000fce0007ffe0ff */
.L_x_10:
[----:B------:R-:W-:-:S04]  /*0bd0*/  UIADD3 UR7, UPT, UPT, UR6, 0x4, URZ ;  /* 0x0000000406077890 */ /* 0x000fc8000fffe0ff */
        /* <DEDUP_REMOVED lines=30> */
.L_x_16:
        /* <DEDUP_REMOVED lines=10> */
.L_x_17:
[----:B-123--:R-:W-:Y:S05]  /*0e60*/  BSYNC.RECONVERGENT B0 ;  /* 0x0000000000007941 */ /* 0x00efea0003800200 */
.L_x_15:
[----:B------:R-:W2:Y:S02]  /*0e70*/  LDG.E.64.CONSTANT R8, desc[UR10][R14.64+0x18] ;  /* 0x0000180a0e087981 */ /* 0x000ea4000c1e9b00 */
[-C--:B--2---:R-:W-:Y:S02]  /*0e80*/  IMAD R9, R9, R2.reuse, RZ ;  /* 0x0000000209097224 */ /* 0x084fe400078e02ff */
[----:B------:R-:W-:-:S04]  /*0e90*/  IMAD.WIDE.U32 R6, R8, R2, R6 ;  /* 0x0000000208067225 */ /* 0x000fc800078e0006 */
[----:B------:R-:W-:-:S04]  /*0ea0*/  IMAD R9, R8, R3, R9 ;  /* 0x0000000308097224 */ /* 0x000fc800078e0209 */
[----:B------:R-:W-:-:S07]  /*0eb0*/  IMAD.IADD R7, R7, 0x1, R9 ;  /* 0x0000000107077824 */ /* 0x000fce00078e0209 */
.L_x_14:
[----:B------:R-:W-:-:S09]  /*0ec0*/  UISETP.NE.AND UP0, UPT, UR6, -0x1, UPT ;  /* 0xffffffff0600788c */ /* 0x000fd2000bf05270 */
        /* <DEDUP_REMOVED lines=29> */
.L_x_20:
        /* <DEDUP_REMOVED lines=10> */
.L_x_21:
[----:B-123--:R-:W-:Y:S05]  /*1140*/  BSYNC.RECONVERGENT B0 ;  /* 0x0000000000007941 */ /* 0x00efea0003800200 */
.L_x_19:
[----:B------:R-:W2:Y:S02]  /*1150*/  LDG.E.64.CONSTANT R8, desc[UR10][R14.64+0x20] ;  /* 0x0000200a0e087981 */ /* 0x000ea4000c1e9b00 */
[-C--:B--2---:R-:W-:Y:S02]  /*1160*/  IMAD R9, R9, R2.reuse, RZ ;  /* 0x0000000209097224 */ /* 0x084fe400078e02ff */
[----:B------:R-:W-:-:S04]  /*1170*/  IMAD.WIDE.U32 R6, R8, R2, R6 ;  /* 0x0000000208067225 */ /* 0x000fc800078e0006 */
[----:B------:R-:W-:-:S05]  /*1180*/  IMAD R9, R8, R3, R9 ;  /* 0x0000000308097224 */ /* 0x000fca00078e0209 */
[----:B------:R-:W-:-:S07]  /*1190*/  IADD3 R7, PT, PT, R7, R9, RZ ;  /* 0x0000000907077210 */ /* 0x000fce0007ffe0ff */
.L_x_18:
        /* <DEDUP_REMOVED lines=30> */
.L_x_24:
        /* <DEDUP_REMOVED lines=10> */
.L_x_25:
[----:B-123--:R-:W-:Y:S05]  /*1420*/  BSYNC.RECONVERGENT B0 ;  /* 0x0000000000007941 */ /* 0x00efea0003800200 */
.L_x_23:
[----:B------:R-:W2:Y:S02]  /*1430*/  LDG.E.64.CONSTANT R8, desc[UR10][R14.64+0x28] ;  /* 0x0000280a0e087981 */ /* 0x000ea4000c1e9b00 */
[-C--:B--2---:R-:W-:Y:S02]  /*1440*/  IMAD R9, R9, R2.reuse, RZ ;  /* 0x0000000209097224 */ /* 0x084fe400078e02ff */
[----:B------:R-:W-:-:S04]  /*1450*/  IMAD.WIDE.U32 R6, R8, R2, R6 ;  /* 0x0000000208067225 */ /* 0x000fc800078e0006 */
[----:B------:R-:W-:-:S04]  /*1460*/  IMAD R9, R8, R3, R9 ;  /* 0x0000000308097224 */ /* 0x000fc800078e0209 */
[----:B------:R-:W-:-:S07]  /*1470*/  IMAD.IADD R7, R7, 0x1, R9 ;  /* 0x0000000107077824 */ /* 0x000fce00078e0209 */
.L_x_22:
        /* <DEDUP_REMOVED lines=30> */
.L_x_28:
        /* <DEDUP_REMOVED lines=10> */
.L_x_29:
[----:B-123--:R-:W-:Y:S05]  /*1700*/  BSYNC.RECONVERGENT B0 ;  /* 0x0000000000007941 */ /* 0x00efea0003800200 */
.L_x_27:
[----:B------:R-:W2:Y:S02]  /*1710*/  LDG.E.64.CONSTANT R8, desc[UR10][R14.64+0x30] ;  /* 0x0000300a0e087981 */ /* 0x000ea4000c1e9b00 */
[-C--:B--2---:R-:W-:Y:S02]  /*1720*/  IMAD R9, R9, R2.reuse, RZ ;  /* 0x0000000209097224 */ /* 0x084fe400078e02ff */
[----:B------:R-:W-:-:S04]  /*1730*/  IMAD.WIDE.U32 R6, R8, R2, R6 ;  /* 0x0000000208067225 */ /* 0x000fc800078e0006 */
[----:B------:R-:W-:-:S05]  /*1740*/  IMAD R9, R8, R3, R9 ;  /* 0x0000000308097224 */ /* 0x000fca00078e0209 */
[----:B------:R-:W-:-:S07]  /*1750*/  IADD3 R7, PT, PT, R7, R9, RZ ;  /* 0x0000000907077210 */ /* 0x000fce0007ffe0ff */
.L_x_26:
        /* <DEDUP_REMOVED lines=30> */
.L_x_32:
        /* <DEDUP_REMOVED lines=10> */
.L_x_33:
[----:B-123--:R-:W-:Y:S05]  /*19e0*/  BSYNC.RECONVERGENT B0 ;  /* 0x0000000000007941 */ /* 0x00efea0003800200 */
.L_x_31:
[----:B------:R-:W2:Y:S02]  /*19f0*/  LDG.E.64.CONSTANT R14, desc[UR10][R14.64+0x38] ;  /* 0x0000380a0e0e7981 */ /* 0x000ea4000c1e9b00 */
[-C--:B--2---:R-:W-:Y:S02]  /*1a00*/  IMAD R9, R15, R2.reuse, RZ ;  /* 0x000000020f097224 */ /* 0x084fe400078e02ff */
[----:B------:R-:W-:-:S04]  /*1a10*/  IMAD.WIDE.U32 R6, R14, R2, R6 ;  /* 0x000000020e067225 */ /* 0x000fc800078e0006 */
[----:B------:R-:W-:-:S04]  /*1a20*/  IMAD R9, R14, R3, R9 ;  /* 0x000000030e097224 */ /* 0x000fc800078e0209 */
[----:B------:R-:W-:-:S07]  /*1a30*/  IMAD.IADD R7, R7, 0x1, R9 ;  /* 0x0000000107077824 */ /* 0x000fce00078e0209 */
.L_x_30:
[----:B---3--:R-:W-:Y:S01]  /*1a40*/  UMOV UR8, UR12 ;  /* 0x0000000c00087c82 */ /* 0x008fe20008000000 */
[----:B------:R-:W-:Y:S02]  /*1a50*/  UIADD3 UR4, UP0, UPT, UR4, 0x8, URZ ;  /* 0x0000000804047890 */ /* 0x000fe4000ff1e0ff */
[----:B------:R-:W-:Y:S02]  /*1a60*/  ULOP3.LUT UR7, UR8, 0xfffffff8, URZ, 0xc0, !UPT ;  /* 0xfffffff808077892 */ /* 0x000fe4000f8ec0ff */
[----:B------:R-:W-:Y:S02]  /*1a70*/  UIADD3.X UR5, UPT, UPT, URZ, UR5, URZ, UP0, !UPT ;  /* 0x00000005ff057290 */ /* 0x000fe400087fe4ff */
[----:B------:R-:W-:Y:S02]  /*1a80*/  UIADD3 UR9, UP0, UPT, UR4, -UR7, URZ ;  /* 0x8000000704097290 */ /* 0x000fe4000ff1e0ff */
[----:B--2---:R-:W-:Y:S02]  /*1a90*/  UIADD3 UR20, UP1, UPT, UR20, 0x40, URZ ;  /* 0x0000004014147890 */ /* 0x004fe4000ff3e0ff */
[----:B------:R-:W-:-:S02]  /*1aa0*/  UIADD3.X UR14, UPT, UPT, UR5, ~UR13, URZ, UP0, !UPT ;  /* 0x8000000d050e7290 */ /* 0x000fc400087fe4ff */
[----:B------:R-:W-:Y:S02]  /*1ab0*/  UISETP.NE.U32.AND UP0, UPT, UR9, URZ, UPT ;  /* 0x000000ff0900728c */ /* 0x000fe4000bf05070 */
[----:B-1----:R-:W-:Y:S02]  /*1ac0*/  UIADD3 UR22, UP2, UPT, UR22, 0x40, URZ ;  /* 0x0000004016167890 */ /* 0x002fe4000ff5e0ff */
[----:B------:R-:W-:Y:S02]  /*1ad0*/  UISETP.NE.AND.EX UP0, UPT, UR14, URZ, UPT, UP0 ;  /* 0x000000ff0e00728c */ /* 0x000fe4000bf05300 */
[----:B------:R-:W-:Y:S02]  /*1ae0*/  UIADD3 UR6, UPT, UPT, UR6, 0x8, URZ ;  /* 0x0000000806067890 */ /* 0x000fe4000fffe0ff */
[----:B------:R-:W-:Y:S02]  /*1af0*/  UIADD3.X UR21, UPT, UPT, URZ, UR21, URZ, UP1, !UPT ;  /* 0x00000015ff157290 */ /* 0x000fe40008ffe4ff */
[----:B------:R-:W-:-:S03]  /*1b00*/  UIADD3.X UR23, UPT, UPT, URZ, UR23, URZ, UP2, !UPT ;  /* 0x00000017ff177290 */ /* 0x000fc600097fe4ff */
[----:B------:R-:W-:Y:S09]  /*1b10*/  BRA.U UP0, `(.L_x_34) ;  /* 0xffffffe500c47547 */ /* 0x000ff2000b83ffff */
[----:B------:R-:W0:Y:S01]  /*1b20*/  LDCU UR5, c[0x0][0x3ac] ;  /* 0x00007580ff0577ac */ /* 0x000e220008000800 */
[----:B------:R-:W-:-:S05]  /*1b30*/  UMOV UR4, UR7 ;  /* 0x0000000700047c82 */ /* 0x000fca0008000000 */
.L_x_1:
[----:B------:R-:W-:-:S04]  /*1b40*/  UISETP.NE.U32.AND UP0, UPT, UR15, URZ, UPT ;  /* 0x000000ff0f00728c */ /* 0x000fc8000bf05070 */
[----:B------:R-:W-:-:S09]  /*1b50*/  UISETP.NE.AND.EX UP0, UPT, URZ, URZ, UPT, UP0 ;  /* 0x000000ffff00728c */ /* 0x000fd2000bf05300 */
[----:B------:R-:W-:Y:S05]  /*1b60*/  BRA.U !UP0, `(.L_x_0) ;  /* 0x0000001908507547 */ /* 0x000fea000b800000 */
[----:B------:R-:W-:Y:S02]  /*1b70*/  UISETP.GE.U32.AND UP0, UPT, UR15, 0x4, UPT ;  /* 0x000000040f00788c */ /* 0x000fe4000bf06070 */
[----:B------:R-:W-:Y:S02]  /*1b80*/  ULOP3.LUT UR8, UR8, 0x3, URZ, 0xc0, !UPT ;  /* 0x0000000308087892 */ /* 0x000fe4000f8ec0ff */
[----:B------:R-:W-:-:S09]  /*1b90*/  UISETP.GE.U32.AND.EX UP0, UPT, URZ, URZ, UPT, UP0 ;  /* 0x000000ffff00728c */ /* 0x000fd2000bf06100 */
[----:B------:R-:W-:Y:S05]  /*1ba0*/  BRA.U !UP0, `(.L_x_35) ;  /* 0x0000000d08687547 */ /* 0x000fea000b800000 */
[----:B------:R-:W1:Y:S02]  /*1bb0*/  LDCU UR6, c[0x0][0x390] ;  /* 0x00007200ff0677ac */ /* 0x000e640008000800 */
[----:B-1----:R-:W-:-:S09]  /*1bc0*/  UISETP.NE.AND UP0, UPT, UR4, UR6, UPT ;  /* 0x000000060400728c */ /* 0x002fd2000bf05270 */
[----:B------:R-:W-:Y:S05]  /*1bd0*/  BRA.U !UP0, `(.L_x_36) ;  /* 0x0000000108e07547 */ /* 0x000fea000b800000 */
[----:B------:R-:W1:Y:S01]  /*1be0*/  LDCU.64 UR6, c[0x0][0x3b8] ;  /* 0x00007700ff0677ac */ /* 0x000e620008000a00 */
[----:B------:R-:W-:Y:S02]  /*1bf0*/  USHF.L.U32 UR12, UR4, 0x3, URZ ;  /* 0x00000003040c7899 */ /* 0x000fe400080006ff */
[----:B0-----:R-:W-:Y:S02]  /*1c00*/  USHF.L.U64.HI UR9, UR4, 0x3, UR5 ;  /* 0x0000000304097899 */ /* 0x001fe40008010205 */
[----:B-1----:R-:W-:-:S04]  /*1c10*/  UIADD3 UR6, UP0, UPT, UR12, UR6, URZ ;  /* 0x000000060c067290 */ /* 0x002fc8000ff1e0ff */
[----:B------:R-:W-:Y:S02]  /*1c20*/  UIADD3.X UR7, UPT, UPT, UR9, UR7, URZ, UP0, !UPT ;  /* 0x0000000709077290 */ /* 0x000fe400087fe4ff */
[----:B------:R-:W-:-:S04]  /*1c30*/  MOV R14, UR6 ;  /* 0x00000006000e7c02 */ /* 0x000fc80008000f00 */
        /* <DEDUP_REMOVED lines=12> */
[----:B------:R0:W1:Y:S02]  /*1d00*/  F2I.FTZ.U32.TRUNC.NTZ R3, R2 ;  /* 0x0000000200037305 */ /* 0x000064000021f000 */
[----:B0-----:R-:W-:Y:S02]  /*1d10*/  HFMA2 R2, -RZ, RZ, 0, 0 ;  /* 0x00000000ff027431 */ /* 0x001fe400000001ff */
[----:B-1----:R-:W-:-:S04]  /*1d20*/  IMAD R9, R9, R3, RZ ;  /* 0x0000000309097224 */ /* 0x002fc800078e02ff */
[----:B------:R-:W-:-:S06]  /*1d30*/  IMAD.HI.U32 R3, R3, R9, R2 ;  /* 0x0000000903037227 */ /* 0x000fcc00078e0002 */
[----:B------:R-:W-:-:S04]  /*1d40*/  IMAD.HI.U32 R2, R3, R4, RZ ;  /* 0x0000000403027227 */ /* 0x000fc800078e00ff */
[----:B------:R-:W-:-:S04]  /*1d50*/  IMAD.MOV R3, RZ, RZ, -R2 ;  /* 0x000000ffff037224 */ /* 0x000fc800078e0a02 */
[----:B------:R-:W-:-:S05]  /*1d60*/  IMAD R3, R14, R3, R4 ;  /* 0x000000030e037224 */ /* 0x000fca00078e0204 */
[----:B------:R-:W-:-:S13]  /*1d70*/  ISETP.GE.U32.AND P0, PT, R3, R14, PT ;  /* 0x0000000e0300720c */ /* 0x000fda0003f06070 */
[----:B------:R-:W-:Y:S01]  /*1d80*/  @P0 IADD3 R3, PT, PT, -R14, R3, RZ ;  /* 0x000000030e030210 */ /* 0x000fe20007ffe1ff */
[----:B------:R-:W-:-:S03]  /*1d90*/  @P0 VIADD R2, R2, 0x1 ;  /* 0x0000000102020836 */ /* 0x000fc60000000000 */
[----:B------:R-:W-:Y:S01]  /*1da0*/  ISETP.GE.U32.AND P1, PT, R3, R14, PT ;  /* 0x0000000e0300720c */ /* 0x000fe20003f26070 */
[----:B------:R-:W-:-:S12]  /*1db0*/  IMAD.MOV.U32 R3, RZ, RZ, RZ ;  /* 0x000000ffff037224 */ /* 0x000fd800078e00ff */
[----:B------:R-:W-:Y:S02]  /*1dc0*/  @P1 IADD3 R2, PT, PT, R2, 0x1, RZ ;  /* 0x0000000102021810 */ /* 0x000fe40007ffe0ff */
[----:B------:R-:W-:-:S05]  /*1dd0*/  @!P2 LOP3.LUT R2, RZ, R14, RZ, 0x33, !PT ;  /* 0x0000000eff02a212 */ /* 0x000fca00078e33ff */
[----:B------:R-:W-:-:S04]  /*1de0*/  IMAD.MOV R9, RZ, RZ, -R2 ;  /* 0x000000ffff097224 */ /* 0x000fc800078e0a02 */
[----:B------:R-:W-:Y:S01]  /*1df0*/  IMAD R4, R14, R9, R4 ;  /* 0x000000090e047224 */ /* 0x000fe200078e0204 */
[----:B------:R-:W-:Y:S06]  /*1e00*/  BRA `(.L_x_39) ;  /* 0x0000000000287947 */ /* 0x000fec0003800000 */
.L_x_38:
[----:B------:R-:W-:Y:S01]  /*1e10*/  MOV R2, R14 ;  /* 0x0000000e00027202 */ /* 0x000fe20000000f00 */
[----:B------:R-:W-:Y:S01]  /*1e20*/  IMAD.MOV.U32 R3, RZ, RZ, R15 ;  /* 0x000000ffff037224 */ /* 0x000fe200078e000f */
[----:B------:R-:W-:-:S07]  /*1e30*/  MOV R8, 0x1e50 ;  /* 0x00001e5000087802 */ /* 0x000fce0000000f00 */
[----:B------:R-:W-:Y:S05]  /*1e40*/  CALL.REL.NOINC `($__internal_0_$__cuda_sm20_div_u64) ;  /* 0x0000002400287944 */ /* 0x000fea0003c00000 */
[----:B------:R-:W-:-:S04]  /*1e50*/  IADD3 R11, P0, PT, RZ, -R2, RZ ;  /* 0x80000002ff0b7210 */ /* 0x000fc80007f1e0ff */
[----:B------:R-:W-:Y:S01]  /*1e60*/  IADD3.X R9, PT, PT, RZ, ~R3, RZ, P0, !PT ;  /* 0x80000003ff097210 */ /* 0x000fe200007fe4ff */
[----:B------:R-:W-:-:S04]  /*1e70*/  IMAD.WIDE.U32 R4, R14, R11, R4 ;  /* 0x0000000b0e047225 */ /* 0x000fc800078e0004 */
[----:B------:R-:W-:-:S04]  /*1e80*/  IMAD R9, R9, R14, RZ ;  /* 0x0000000e09097224 */ /* 0x000fc800078e02ff */
[----:B------:R-:W-:-:S04]  /*1e90*/  IMAD R9, R15, R11, R9 ;  /* 0x0000000b0f097224 */ /* 0x000fc800078e0209 */
[----:B------:R-:W-:-:S07]  /*1ea0*/  IMAD.IADD R5, R5, 0x1, R9 ;  /* 0x0000000105057824 */ /* 0x000fce00078e0209 */
.L_x_39:
[----:B------:R-:W-:Y:S05]  /*1eb0*/  BSYNC.RECONVERGENT B0 ;  /* 0x0000000000007941 */ /* 0x000fea0003800200 */
.L_x_37:
[----:B------:R-:W0:Y:S02]  /*1ec0*/  LDCU.64 UR6, c[0x0][0x3b0] ;  /* 0x00007600ff0677ac */ /* 0x000e240008000a00 */
[----:B0-----:R-:W-:-:S04]  /*1ed0*/  UIADD3 UR6, UP0, UPT, UR12, UR6, URZ ;  /* 0x000000060c067290 */ /* 0x001fc8000ff1e0ff */
[----:B------:R-:W-:Y:S02]  /*1ee0*/  UIADD3.X UR7, UPT, UPT, UR9, UR7, URZ, UP0, !UPT ;  /* 0x0000000709077290 */ /* 0x000fe400087fe4ff */
[----:B------:R-:W-:-:S04]  /*1ef0*/  MOV R8, UR6 ;  /* 0x0000000600087c02 */ /* 0x000fc80008000f00 */
[----:B------:R-:W-:-:S06]  /*1f00*/  IMAD.U32 R9, RZ, RZ, UR7 ;  /* 0x00000007ff097e24 */ /* 0x000fcc000f8e00ff */
[----:B------:R-:W2:Y:S02]  /*1f10*/  LDG.E.64.CONSTANT R8, desc[UR10][R8.64] ;  /* 0x0000000a08087981 */ /* 0x000ea4000c1e9b00 */
[-C--:B--2---:R-:W-:Y:S02]  /*1f20*/  IMAD R11, R9, R2.reuse, RZ ;  /* 0x00000002090b7224 */ /* 0x084fe400078e02ff */
[----:B------:R-:W-:-:S04]  /*1f30*/  IMAD.WIDE.U32 R6, R8, R2, R6 ;  /* 0x0000000208067225 */ /* 0x000fc800078e0006 */
[----:B------:R-:W-:-:S05]  /*1f40*/  IMAD R11, R8, R3, R11 ;  /* 0x00000003080b7224 */ /* 0x000fca00078e020b */
[----:B------:R-:W-:-:S07]  /*1f50*/  IADD3 R7, PT, PT, R7, R11, RZ ;  /* 0x0000000b07077210 */ /* 0x000fce0007ffe0ff */
.L_x_36:
[----:B------:R-:W1:Y:S01]  /*1f60*/  LDCU.128 UR12, c[0x0][0x3b0] ;  /* 0x00007600ff0c77ac */ /* 0x000e620008000c00 */
[----:B------:R-:W2:Y:S01]  /*1f70*/  LDCU UR16, c[0x0][0x390] ;  /* 0x00007200ff1077ac */ /* 0x000ea20008000800 */
[----:B------:R-:W-:Y:S02]  /*1f80*/  USHF.L.U32 UR7, UR4, 0x3, URZ ;  /* 0x0000000304077899 */ /* 0x000fe400080006ff */
[----:B0-----:R-:W-:Y:S02]  /*1f90*/  USHF.L.U64.HI UR6, UR4, 0x3, UR5 ;  /* 0x0000000304067899 */ /* 0x001fe40008010205 */
[----:B------:R-:W-:Y:S02]  /*1fa0*/  ULOP3.LUT UR5, UR7, 0xfffffff8, URZ, 0xc0, !UPT ;  /* 0xfffffff807057892 */ /* 0x000fe4000f8ec0ff */
[----:B------:R-:W-:Y:S02]  /*1fb0*/  ULOP3.LUT UR6, UR6, 0x7, URZ, 0xc0, !UPT ;  /* 0x0000000706067892 */ /* 0x000fe4000f8ec0ff */
[----:B-1----:R-:W-:-:S02]  /*1fc0*/  UIADD3 UR7, UP0, UPT, UR5, UR14, URZ ;  /* 0x0000000e05077290 */ /* 0x002fc4000ff1e0ff */
[----:B------:R-:W-:Y:S02]  /*1fd0*/  UIADD3 UR9, UP1, UPT, UR5, UR12, URZ ;  /* 0x0000000c05097290 */ /* 0x000fe4000ff3e0ff */
[----:B------:R-:W-:Y:S02]  /*1fe0*/  UIADD3 UR12, UPT, UPT, UR4, 0x1, URZ ;  /* 0x00000001040c7890 */ /* 0x000fe4000fffe0ff */
[----:B------:R-:W-:Y:S01]  /*1ff0*/  UIADD3.X UR5, UPT, UPT, UR6, UR15, URZ, UP0, !UPT ;  /* 0x0000000f06057290 */ /* 0x000fe200087fe4ff */
[----:B------:R-:W-:Y:S01]  /*2000*/  MOV R16, UR7 ;  /* 0x0000000700107c02 */ /* 0x000fe20008000f00 */
[----:B--2---:R-:W-:Y:S01]  /*2010*/  UISETP.NE.AND UP0, UPT, UR12, UR16, UPT ;  /* 0x000000100c00728c */ /* 0x004fe2000bf05270 */
[----:B------:R-:W-:Y:S01]  /*2020*/  IMAD.U32 R14, RZ, RZ, UR9 ;  /* 0x00000009ff0e7e24 */ /* 0x000fe2000f8e00ff */
[----:B------:R-:W-:Y:S02]  /*2030*/  UIADD3.X UR6, UPT, UPT, UR6, UR13, URZ, UP1, !UPT ;  /* 0x0000000d06067290 */ /* 0x000fe40008ffe4ff */
[----:B------:R-:W-:-:S04]  /*2040*/  MOV R17, UR5 ;  /* 0x0000000500117c02 */ /* 0x000fc80008000f00 */
[----:B------:R-:W-:Y:S01]  /*2050*/  MOV R15, UR6 ;  /* 0x00000006000f7c02 */ /* 0x000fe20008000f00 */
[----:B------:R-:W-:Y:S06]  /*2060*/  BRA.U !UP0, `(.L_x_40) ;  /* 0x0000000108b07547 */ /* 0x000fec000b800000 */
[----:B------:R-:W2:Y:S01]  /*2070*/  LDG.E.64.CONSTANT R18, desc[UR10][R16.64+0x8] ;  /* 0x0000080a10127981 */ /* 0x000ea2000c1e9b00 */
[----:B------:R-:W-:Y:S01]  /*2080*/  BSSY.RECONVERGENT B0, `(.L_x_41) ;  /* 0x0000025000007945 */ /* 0x000fe20003800200 */
[----:B--2---:R-:W-:-:S04]  /*2090*/  LOP3.LUT R2, R5, R19, RZ, 0xfc, !PT ;  /* 0x0000001305027212 */ /* 0x004fc800078efcff */
[----:B------:R-:W-:-:S13]  /*20a0*/  ISETP.NE.U32.AND P0, PT, R2, RZ, PT ;  /* 0x000000ff0200720c */ /* 0x000fda0003f05070 */
[----:B------:R-:W-:Y:S05]  /*20b0*/  @P0 BRA `(.L_x_42) ;  /* 0x00000000005c0947 */ /* 0x000fea0003800000 */
[----:B------:R-:W0:Y:S01]  /*20c0*/  I2F.U32.RP R5, R18 ;  /* 0x0000001200057306 */ /* 0x000e220000209000 */
[----:B------:R-:W-:Y:S02]  /*20d0*/  IADD3 R9, PT, PT, RZ, -R18, RZ ;  /* 0x80000012ff097210 */ /* 0x000fe40007ffe0ff */
[----:B------:R-:W-:-:S05]  /*20e0*/  ISETP.NE.U32.AND P2, PT, R18, RZ, PT ;  /* 0x000000ff1200720c */ /* 0x000fca0003f45070 */
[----:B0-----:R-:W0:Y:S02]  /*20f0*/  MUFU.RCP R5, R5 ;  /* 0x0000000500057308 */ /* 0x001e240000001000 */
[----:B0-----:R-:W-:Y:S01]  /*2100*/  VIADD R2, R5, 0xffffffe ;  /* 0x0ffffffe05027836 */ /* 0x001fe20000000000 */
[----:B------:R-:W-:-:S05]  /*2110*/  MOV R5, RZ ;  /* 0x000000ff00057202 */ /* 0x000fca0000000f00 */
        /* <DEDUP_REMOVED lines=8> */
[----:B------:R-:W-:Y:S02]  /*21a0*/  @P0 IADD3 R3, PT, PT, -R18, R3, RZ ;  /* 0x0000000312030210 */ /* 0x000fe40007ffe1ff */
[----:B------:R-:W-:Y:S02]  /*21b0*/  @P0 IADD3 R2, PT, PT, R2, 0x1, RZ ;  /* 0x0000000102020810 */ /* 0x000fe40007ffe0ff */
[----:B------:R-:W-:-:S13]  /*21c0*/  ISETP.GE.U32.AND P1, PT, R3, R18, PT ;  /* 0x000000120300720c */ /* 0x000fda0003f26070 */
[----:B------:R-:W-:Y:S01]  /*21d0*/  @P1 VIADD R2, R2, 0x1 ;  /* 0x0000000102021836 */ /* 0x000fe20000000000 */
[----:B------:R-:W-:-:S04]  /*21e0*/  @!P2 LOP3.LUT R2, RZ, R18, RZ, 0x33, !PT ;  /* 0x00000012ff02a212 */ /* 0x000fc800078e33ff */
[----:B------:R-:W-:-:S05]  /*21f0*/  IADD3 R3, PT, PT, -R2, RZ, RZ ;  /* 0x000000ff02037210 */ /* 0x000fca0007ffe1ff */
[----:B------:R-:W-:Y:S02]  /*2200*/  IMAD R4, R18, R3, R4 ;  /* 0x0000000312047224 */ /* 0x000fe400078e0204 */
[----:B------:R-:W-:Y:S01]  /*2210*/  IMAD.MOV.U32 R3, RZ, RZ, RZ ;  /* 0x000000ffff037224 */ /* 0x000fe200078e00ff */
[----:B------:R-:W-:Y:S06]  /*2220*/  BRA `(.L_x_43) ;  /* 0x0000000000287947 */ /* 0x000fec0003800000 */
.L_x_42:
[----:B------:R-:W-:Y:S02]  /*2230*/  MOV R2, R18 ;  /* 0x0000001200027202 */ /* 0x000fe40000000f00 */
[----:B------:R-:W-:Y:S02]  /*2240*/  MOV R3, R19 ;  /* 0x0000001300037202 */ /* 0x000fe40000000f00 */
[----:B------:R-:W-:-:S07]  /*2250*/  MOV R8, 0x2270 ;  /* 0x0000227000087802 */ /* 0x000fce0000000f00 */
[----:B------:R-:W-:Y:S05]  /*2260*/  CALL.REL.NOINC `($__internal_0_$__cuda_sm20_div_u64) ;  /* 0x0000002000207944 */ /* 0x000fea0003c00000 */
[----:B------:R-:W-:-:S05]  /*2270*/  IADD3 R11, P0, PT, RZ, -R2, RZ ;  /* 0x80000002ff0b7210 */ /* 0x000fca0007f1e0ff */
[----:B------:R-:W-:Y:S02]  /*2280*/  IMAD.X R9, RZ, RZ, ~R3, P0 ;  /* 0x000000ffff097224 */ /* 0x000fe400000e0e03 */
[----:B------:R-:W-:-:S04]  /*2290*/  IMAD.WIDE.U32 R4, R18, R11, R4 ;  /* 0x0000000b12047225 */ /* 0x000fc800078e0004 */
[----:B------:R-:W-:-:S04]  /*22a0*/  IMAD R9, R9, R18, RZ ;  /* 0x0000001209097224 */ /* 0x000fc800078e02ff */
[----:B------:R-:W-:-:S05]  /*22b0*/  IMAD R9, R19, R11, R9 ;  /* 0x0000000b13097224 */ /* 0x000fca00078e0209 */
[----:B------:R-:W-:-:S07]  /*22c0*/  IADD3 R5, PT, PT, R5, R9, RZ ;  /* 0x0000000905057210 */ /* 0x000fce0007ffe0ff */
.L_x_43:
[----:B------:R-:W-:Y:S05]  /*22d0*/  BSYNC.RECONVERGENT B0 ;  /* 0x0000000000007941 */ /* 0x000fea0003800200 */
.L_x_41:
[----:B------:R-:W2:Y:S02]  /*22e0*/  LDG.E.64.CONSTANT R8, desc[UR10][R14.64+0x8] ;  /* 0x0000080a0e087981 */ /* 0x000ea4000c1e9b00 */
[-C--:B--2---:R-:W-:Y:S02]  /*22f0*/  IMAD R9, R9, R2.reuse, RZ ;  /* 0x0000000209097224 */ /* 0x084fe400078e02ff */
[----:B------:R-:W-:-:S04]  /*2300*/  IMAD.WIDE.U32 R6, R8, R2, R6 ;  /* 0x0000000208067225 */ /* 0x000fc800078e0006 */
[----:B------:R-:W-:-:S05]  /*2310*/  IMAD R9, R8, R3, R9 ;  /* 0x0000000308097224 */ /* 0x000fca00078e0209 */
[----:B------:R-:W-:-:S07]  /*2320*/  IADD3 R7, PT, PT, R7, R9, RZ ;  /* 0x0000000907077210 */ /* 0x000fce0007ffe0ff */
.L_x_40:
[----:B------:R-:W0:Y:S01]  /*2330*/  LDCU UR6, c[0x0][0x390] ;  /* 0x00007200ff0677ac */ /* 0x000e220008000800 */
[----:B------:R-:W-:-:S04]  /*2340*/  UIADD3 UR5, UPT, UPT, UR4, 0x2, URZ ;  /* 0x0000000204057890 */ /* 0x000fc8000fffe0ff */
[----:B0-----:R-:W-:-:S09]  /*2350*/  UISETP.NE.AND UP0, UPT, UR5, UR6, UPT ;  /* 0x000000060500728c */ /* 0x001fd2000bf05270 */
[----:B------:R-:W-:Y:S05]  /*2360*/  BRA.U !UP0, `(.L_x_44) ;  /* 0x0000000108b07547 */ /* 0x000fea000b800000 */
        /* <DEDUP_REMOVED lines=28> */
.L_x_46:
        /* <DEDUP_REMOVED lines=10> */
.L_x_47:
[----:B------:R-:W-:Y:S05]  /*25d0*/  BSYNC.RECONVERGENT B0 ;  /* 0x0000000000007941 */ /* 0x000fea0003800200 */
.L_x_45:
[----:B------:R-:W2:Y:S02]  /*25e0*/  LDG.E.64.CONSTANT R8, desc[UR10][R14.64+0x10] ;  /* 0x0000100a0e087981 */ /* 0x000ea4000c1e9b00 */
[-C--:B--2---:R-:W-:Y:S02]  /*25f0*/  IMAD R9, R9, R2.reuse, RZ ;  /* 0x0000000209097224 */ /* 0x084fe400078e02ff */
[----:B------:R-:W-:-:S04]  /*2600*/  IMAD.WIDE.U32 R6, R8, R2, R6 ;  /* 0x0000000208067225 */ /* 0x000fc800078e0006 */
[----:B------:R-:W-:-:S05]  /*2610*/  IMAD R9, R8, R3, R9 ;  /* 0x0000000308097224 */ /* 0x000fca00078e0209 */
[----:B------:R-:W-:-:S07]  /*2620*/  IADD3 R7, PT, PT, R7, R9, RZ ;  /* 0x0000000907077210 */ /* 0x000fce0007ffe0ff */
.L_x_44:
        /* <DEDUP_REMOVED lines=32> */
.L_x_50:
        /* <DEDUP_REMOVED lines=10> */
.L_x_51:
[----:B------:R-:W-:Y:S05]  /*28d0*/  BSYNC.RECONVERGENT B0 ;  /* 0x0000000000007941 */ /* 0x000fea0003800200 */
.L_x_49:
[----:B------:R-:W2:Y:S02]  /*28e0*/  LDG.E.64.CONSTANT R14, desc[UR10][R14.64+0x18] ;  /* 0x0000180a0e0e7981 */ /* 0x000ea4000c1e9b00 */
[-C--:B--2---:R-:W-:Y:S02]  /*28f0*/  IMAD R9, R15, R2.reuse, RZ ;  /* 0x000000020f097224 */ /* 0x084fe400078e02ff */
[----:B------:R-:W-:-:S04]  /*2900*/  IMAD.WIDE.U32 R6, R14, R2, R6 ;  /* 0x000000020e067225 */ /* 0x000fc800078e0006 */
[----:B------:R-:W-:-:S05]  /*2910*/  IMAD R9, R14, R3, R9 ;  /* 0x000000030e097224 */ /* 0x000fca00078e0209 */
[----:B------:R-:W-:-:S07]  /*2920*/  IADD3 R7, PT, PT, R7, R9, RZ ;  /* 0x0000000907077210 */ /* 0x000fce0007ffe0ff */
.L_x_48:
[----:B------:R-:W-:Y:S01]  /*2930*/  UIADD3 UR4, UPT, UPT, UR4, 0x4, URZ ;  /* 0x0000000404047890 */ /* 0x000fe2000fffe0ff */
[----:B------:R-:W-:-:S11]  /*2940*/  UMOV UR5, URZ ;  /* 0x000000ff00057c82 */ /* 0x000fd60008000000 */
.L_x_35:
[----:B------:R-:W-:-:S04]  /*2950*/  UISETP.NE.U32.AND UP0, UPT, UR8, URZ, UPT ;  /* 0x000000ff0800728c */ /* 0x000fc8000bf05070 */
[----:B------:R-:W-:-:S09]  /*2960*/  UISETP.NE.AND.EX UP0, UPT, URZ, URZ, UPT, UP0 ;  /* 0x000000ffff00728c */ /* 0x000fd2000bf05300 */
[----:B------:R-:W-:Y:S05]  /*2970*/  BRA.U !UP0, `(.L_x_0) ;  /* 0x0000000908cc7547 */ /* 0x000fea000b800000 */
[----:B------:R-:W-:-:S04]  /*2980*/  UISETP.NE.U32.AND UP0, UPT, UR8, 0x1, UPT ;  /* 0x000000010800788c */ /* 0x000fc8000bf05070 */
[----:B------:R-:W-:-:S09]  /*2990*/  UISETP.NE.AND.EX UP0, UPT, URZ, URZ, UPT, UP0 ;  /* 0x000000ffff00728c */ /* 0x000fd2000bf05300 */
        /* <DEDUP_REMOVED lines=9> */
[----:B------:R-:W-:-:S04]  /*2a30*/  IMAD.U32 R14, RZ, RZ, UR6 ;  /* 0x00000006ff0e7e24 */ /* 0x000fc8000f8e00ff */
[----:B------:R-:W-:-:S06]  /*2a40*/  MOV R15, UR7 ;  /* 0x00000007000f7c02 */ /* 0x000fcc0008000f00 */
        /* <DEDUP_REMOVED lines=15> */
[----:B------:R-:W-:-:S05]  /*2b40*/  IMAD.HI.U32 R2, R3, R4, RZ ;  /* 0x0000000403027227 */ /* 0x000fca00078e00ff */
[----:B------:R-:W-:-:S05]  /*2b50*/  IADD3 R3, PT, PT, -R2, RZ, RZ ;  /* 0x000000ff02037210 */ /* 0x000fca0007ffe1ff */
[----:B------:R-:W-:-:S05]  /*2b60*/  IMAD R3, R14, R3, R4 ;  /* 0x000000030e037224 */ /* 0x000fca00078e0204 */
[----:B------:R-:W-:-:S13]  /*2b70*/  ISETP.GE.U32.AND P0, PT, R3, R14, PT ;  /* 0x0000000e0300720c */ /* 0x000fda0003f06070 */
[----:B------:R-:W-:Y:S01]  /*2b80*/  @P0 IMAD.IADD R3, R3, 0x1, -R14 ;  /* 0x0000000103030824 */ /* 0x000fe200078e0a0e */
[----:B------:R-:W-:-:S04]  /*2b90*/  @P0 IADD3 R2, PT, PT, R2, 0x1, RZ ;  /* 0x0000000102020810 */ /* 0x000fc80007ffe0ff */
[----:B------:R-:W-:Y:S01]  /*2ba0*/  ISETP.GE.U32.AND P1, PT, R3, R14, PT ;  /* 0x0000000e0300720c */ /* 0x000fe20003f26070 */
[----:B------:R-:W-:-:S12]  /*2bb0*/  HFMA2 R3, -RZ, RZ, 0, 0 ;  /* 0x00000000ff037431 */ /* 0x000fd800000001ff */
[----:B------:R-:W-:Y:S02]  /*2bc0*/  @P1 IADD3 R2, PT, PT, R2, 0x1, RZ ;  /* 0x0000000102021810 */ /* 0x000fe40007ffe0ff */
[----:B------:R-:W-:-:S05]  /*2bd0*/  @!P2 LOP3.LUT R2, RZ, R14, RZ, 0x33, !PT ;  /* 0x0000000eff02a212 */ /* 0x000fca00078e33ff */
[----:B------:R-:W-:-:S04]  /*2be0*/  IMAD.MOV R9, RZ, RZ, -R2 ;  /* 0x000000ffff097224 */ /* 0x000fc800078e0a02 */
[----:B------:R-:W-:Y:S01]  /*2bf0*/  IMAD R4, R14, R9, R4 ;  /* 0x000000090e047224 */ /* 0x000fe200078e0204 */
[----:B------:R-:W-:Y:S06]  /*2c00*/  BRA `(.L_x_56) ;  /* 0x0000000000287947 */ /* 0x000fec0003800000 */
.L_x_55:
[----:B------:R-:W-:Y:S01]  /*2c10*/  IMAD.MOV.U32 R2, RZ, RZ, R14 ;  /* 0x000000ffff027224 */ /* 0x000fe200078e000e */
[----:B------:R-:W-:Y:S02]  /*2c20*/  MOV R3, R15 ;  /* 0x0000000f00037202 */ /* 0x000fe40000000f00 */
        /* <DEDUP_REMOVED lines=8> */
.L_x_56:
[----:B------:R-:W-:Y:S05]  /*2cb0*/  BSYNC.RECONVERGENT B0 ;  /* 0x0000000000007941 */ /* 0x000fea0003800200 */
.L_x_54:
[----:B------:R-:W0:Y:S02]  /*2cc0*/  LDCU.64 UR6, c[0x0][0x3b0] ;  /* 0x00007600ff0677ac */ /* 0x000e240008000a00 */
[----:B0-----:R-:W-:-:S04]  /*2cd0*/  UIADD3 UR6, UP0, UPT, UR9, UR6, URZ ;  /* 0x0000000609067290 */ /* 0x001fc8000ff1e0ff */
[----:B------:R-:W-:Y:S02]  /*2ce0*/  UIADD3.X UR7, UPT, UPT, UR8, UR7, URZ, UP0, !UPT ;  /* 0x0000000708077290 */ /* 0x000fe400087fe4ff */
[----:B------:R-:W-:-:S04]  /*2cf0*/  MOV R8, UR6 ;  /* 0x0000000600087c02 */ /* 0x000fc80008000f00 */
[----:B------:R-:W-:-:S06]  /*2d00*/  MOV R9, UR7 ;  /* 0x0000000700097c02 */ /* 0x000fcc0008000f00 */
[----:B------:R-:W2:Y:S02]  /*2d10*/  LDG.E.64.CONSTANT R8, desc[UR10][R8.64] ;  /* 0x0000000a08087981 */ /* 0x000ea4000c1e9b00 */
[-C--:B--2---:R-:W-:Y:S02]  /*2d20*/  IMAD R11, R9, R2.reuse, RZ ;  /* 0x00000002090b7224 */ /* 0x084fe400078e02ff */
[----:B------:R-:W-:-:S04]  /*2d30*/  IMAD.WIDE.U32 R6, R8, R2, R6 ;  /* 0x0000000208067225 */ /* 0x000fc800078e0006 */
[----:B------:R-:W-:-:S04]  /*2d40*/  IMAD R11, R8, R3, R11 ;  /* 0x00000003080b7224 */ /* 0x000fc800078e020b */
[----:B------:R-:W-:-:S07]  /*2d50*/  IMAD.IADD R7, R7, 0x1, R11 ;  /* 0x0000000107077824 */ /* 0x000fce00078e020b */
.L_x_53:
[----:B------:R-:W1:Y:S01]  /*2d60*/  LDCU UR7, c[0x0][0x390] ;  /* 0x00007200ff0777ac */ /* 0x000e620008000800 */
[----:B------:R-:W-:-:S04]  /*2d70*/  UIADD3 UR6, UPT, UPT, UR4, 0x1, URZ ;  /* 0x0000000104067890 */ /* 0x000fc8000fffe0ff */
[----:B-1----:R-:W-:-:S09]  /*2d80*/  UISETP.NE.AND UP0, UPT, UR6, UR7, UPT ;  /* 0x000000070600728c */ /* 0x002fd2000bf05270 */
[----:B------:R-:W-:Y:S05]  /*2d90*/  BRA.U !UP0, `(.L_x_57) ;  /* 0x0000000108e87547 */ /* 0x000fea000b800000 */
[----:B------:R-:W1:Y:S01]  /*2da0*/  LDCU.64 UR8, c[0x0][0x3b8] ;  /* 0x00007700ff0877ac */ /* 0x000e620008000a00 */
[----:B------:R-:W-:Y:S02]  /*2db0*/  USHF.L.U32 UR6, UR4, 0x3, URZ ;  /* 0x0000000304067899 */ /* 0x000fe400080006ff */
[----:B0-----:R-:W-:Y:S02]  /*2dc0*/  USHF.L.U64.HI UR5, UR4, 0x3, UR5 ;  /* 0x0000000304057899 */ /* 0x001fe40008010205 */
[----:B------:R-:W-:Y:S02]  /*2dd0*/  ULOP3.LUT UR6, UR6, 0xfffffff8, URZ, 0xc0, !UPT ;  /* 0xfffffff806067892 */ /* 0x000fe4000f8ec0ff */
[----:B------:R-:W-:Y:S02]  /*2de0*/  ULOP3.LUT UR5, UR5, 0x7, URZ, 0xc0, !UPT ;  /* 0x0000000705057892 */ /* 0x000fe4000f8ec0ff */
[----:B-1----:R-:W-:-:S04]  /*2df0*/  UIADD3 UR6, UP0, UPT, UR6, UR8, URZ ;  /* 0x0000000806067290 */ /* 0x002fc8000ff1e0ff */
[----:B------:R-:W-:Y:S02]  /*2e00*/  UIADD3.X UR5, UPT, UPT, UR5, UR9, URZ, UP0, !UPT ;  /* 0x0000000905057290 */ /* 0x000fe400087fe4ff */
[----:B------:R-:W-:-:S04]  /*2e10*/  MOV R14, UR6 ;  /* 0x00000006000e7c02 */ /* 0x000fc80008000f00 */
[----:B------:R-:W-:-:S06]  /*2e20*/  MOV R15, UR5 ;  /* 0x00000005000f7c02 */ /* 0x000fcc0008000f00 */
        /* <DEDUP_REMOVED lines=28> */
.L_x_59:
        /* <DEDUP_REMOVED lines=10> */
.L_x_60:
[----:B------:R-:W-:Y:S05]  /*3090*/  BSYNC.RECONVERGENT B0 ;  /* 0x0000000000007941 */ /* 0x000fea0003800200 */
.L_x_58:
[----:B------:R-:W0:Y:S02]  /*30a0*/  LDCU.64 UR6, c[0x0][0x3b0] ;  /* 0x00007600ff0677ac */ /* 0x000e240008000a00 */
[----:B0-----:R-:W-:-:S04]  /*30b0*/  ULEA UR5, UP0, UR4, UR6, 0x3 ;  /* 0x0000000604057291 */ /* 0x001fc8000f8018ff */
[----:B------:R-:W-:Y:S02]  /*30c0*/  ULEA.HI.X UR6, UR4, UR7, URZ, 0x3, UP0 ;  /* 0x0000000704067291 */ /* 0x000fe400080f1cff */
[----:B------:R-:W-:-:S04]  /*30d0*/  MOV R8, UR5 ;  /* 0x0000000500087c02 */ /* 0x000fc80008000f00 */
[----:B------:R-:W-:-:S06]  /*30e0*/  IMAD.U32 R9, RZ, RZ, UR6 ;  /* 0x00000006ff097e24 */ /* 0x000fcc000f8e00ff */
[----:B------:R-:W2:Y:S02]  /*30f0*/  LDG.E.64.CONSTANT R8, desc[UR10][R8.64+0x8] ;  /* 0x0000080a08087981 */ /* 0x000ea4000c1e9b00 */
[-C--:B--2---:R-:W-:Y:S02]  /*3100*/  IMAD R11, R9, R2.reuse, RZ ;  /* 0x00000002090b7224 */ /* 0x084fe400078e02ff */
[----:B------:R-:W-:-:S04]  /*3110*/  IMAD.WIDE.U32 R6, R8, R2, R6 ;  /* 0x0000000208067225 */ /* 0x000fc800078e0006 */
[----:B------:R-:W-:-:S05]  /*3120*/  IMAD R11, R8, R3, R11 ;  /* 0x00000003080b7224 */ /* 0x000fca00078e020b */
[----:B------:R-:W-:-:S07]  /*3130*/  IADD3 R7, PT, PT, R7, R11, RZ ;  /* 0x0000000b07077210 */ /* 0x000fce0007ffe0ff */
.L_x_57:
[----:B------:R-:W-:Y:S01]  /*3140*/  UIADD3 UR4, UPT, UPT, UR4, 0x2, URZ ;  /* 0x0000000204047890 */ /* 0x000fe2000fffe0ff */
[----:B0-----:R-:W-:-:S11]  /*3150*/  UMOV UR5, URZ ;  /* 0x000000ff00057c82 */ /* 0x001fd60008000000 */
.L_x_52:
[----:B------:R-:W1:Y:S01]  /*3160*/  LDCU UR6, c[0x0][0x3a8] ;  /* 0x00007500ff0677ac */ /* 0x000e620008000800 */
[----:B------:R-:W2:Y:S01]  /*3170*/  LDCU UR7, c[0x0][0x390] ;  /* 0x00007200ff0777ac */ /* 0x000ea20008000800 */
[----:B-1----:R-:W-:-:S04]  /*3180*/  ULOP3.LUT UR6, UR6, 0x1, URZ, 0xc0, !UPT ;  /* 0x0000000106067892 */ /* 0x002fc8000f8ec0ff */
[----:B------:R-:W-:-:S04]  /*3190*/  UISETP.NE.U32.AND UP0, UPT, UR6, 0x1, UPT ;  /* 0x000000010600788c */ /* 0x000fc8000bf05070 */
[----:B------:R-:W-:-:S04]  /*31a0*/  UISETP.NE.U32.AND.EX UP0, UPT, URZ, URZ, UPT, UP0 ;  /* 0x000000ffff00728c */ /* 0x000fc8000bf05100 */
[----:B--2---:R-:W-:-:S09]  /*31b0*/  UISETP.EQ.OR UP0, UPT, UR4, UR7, UP0 ;  /* 0x000000070400728c */ /* 0x004fd20008702670 */
[----:B------:R-:W-:Y:S05]  /*31c0*/  BRA.U UP0, `(.L_x_0) ;  /* 0x0000000100b87547 */ /* 0x000fea000b800000 */
        /* <DEDUP_REMOVED lines=16> */
[----:B0-----:R-:W-:Y:S01]  /*32d0*/  IADD3 R8, PT, PT, R3, 0xffffffe, RZ ;  /* 0x0ffffffe03087810 */ /* 0x001fe20007ffe0ff */
[----:B------:R-:W-:-:S05]  /*32e0*/  IMAD.MOV.U32 R3, RZ, RZ, RZ ;  /* 0x000000ffff037224 */ /* 0x000fca00078e00ff */
[----:B------:R0:W1:Y:S02]  /*32f0*/  F2I.FTZ.U32.TRUNC.NTZ R9, R8 ;  /* 0x0000000800097305 */ /* 0x000064000021f000 */
[----:B0-----:R-:W-:Y:S02]  /*3300*/  IMAD.MOV.U32 R8, RZ, RZ, RZ ;  /* 0x000000ffff087224 */ /* 0x001fe400078e00ff */
[----:B-1----:R-:W-:-:S04]  /*3310*/  IMAD R5, R5, R9, RZ ;  /* 0x0000000905057224 */ /* 0x002fc800078e02ff */
[----:B------:R-:W-:-:S06]  /*3320*/  IMAD.HI.U32 R9, R9, R5, R8 ;  /* 0x0000000509097227 */ /* 0x000fcc00078e0008 */
[----:B------:R-:W-:-:S05]  /*3330*/  IMAD.HI.U32 R9, R9, R4, RZ ;  /* 0x0000000409097227 */ /* 0x000fca00078e00ff */
[----:B------:R-:W-:-:S05]  /*3340*/  IADD3 R5, PT, PT, -R9, RZ, RZ ;  /* 0x000000ff09057210 */ /* 0x000fca0007ffe1ff */
[----:B------:R-:W-:-:S05]  /*3350*/  IMAD R5, R2, R5, R4 ;  /* 0x0000000502057224 */ /* 0x000fca00078e0204 */
[----:B------:R-:W-:-:S13]  /*3360*/  ISETP.GE.U32.AND P0, PT, R5, R2, PT ;  /* 0x000000020500720c */ /* 0x000fda0003f06070 */
[----:B------:R-:W-:Y:S01]  /*3370*/  @P0 IADD3 R5, PT, PT, -R2, R5, RZ ;  /* 0x0000000502050210 */ /* 0x000fe20007ffe1ff */
[----:B------:R-:W-:-:S03]  /*3380*/  @P0 VIADD R9, R9, 0x1 ;  /* 0x0000000109090836 */ /* 0x000fc60000000000 */
[----:B------:R-:W-:-:S13]  /*3390*/  ISETP.GE.U32.AND P1, PT, R5, R2, PT ;  /* 0x000000020500720c */ /* 0x000fda0003f26070 */
[----:B------:R-:W-:Y:S02]  /*33a0*/  @P1 IADD3 R9, PT, PT, R9, 0x1, RZ ;  /* 0x0000000109091810 */ /* 0x000fe40007ffe0ff */
[----:B------:R-:W-:-:S04]  /*33b0*/  @!P2 LOP3.LUT R9, RZ, R2, RZ, 0x33, !PT ;  /* 0x00000002ff09a212 */ /* 0x000fc800078e33ff */
[----:B------:R-:W-:Y:S01]  /*33c0*/  MOV R2, R9 ;  /* 0x0000000900027202 */ /* 0x000fe20000000f00 */
[----:B------:R-:W-:Y:S06]  /*33d0*/  BRA `(.L_x_63) ;  /* 0x0000000000087947 */ /* 0x000fec0003800000 */
.L_x_62:
[----:B------:R-:W-:-:S07]  /*33e0*/  MOV R8, 0x3400 ;  /* 0x0000340000087802 */ /* 0x000fce0000000f00 */
[----:B------:R-:W-:Y:S05]  /*33f0*/  CALL.REL.NOINC `($__internal_0_$__cuda_sm20_div_u64) ;  /* 0x0000000c00bc7944 */ /* 0x000fea0003c00000 */
.L_x_63:
[----:B------:R-:W-:Y:S05]  /*3400*/  BSYNC.RECONVERGENT B0 ;  /* 0x0000000000007941 */ /* 0x000fea0003800200 */
.L_x_61:
        /* <DEDUP_REMOVED lines=10> */
.L_x_0:
[----:B------:R-:W1:Y:S01]  /*34b0*/  LDCU.64 UR8, c[0x0][0x398] ;  /* 0x00007300ff0877ac */ /* 0x000e620008000a00 */
[----:B------:R-:W2:Y:S01]  /*34c0*/  LDC R3, c[0x0][0x390] ;  /* 0x0000e400ff037b82 */ /* 0x000ea20000000800 */
[----:B------:R-:W-:-:S07]  /*34d0*/  HFMA2 R23, -RZ, RZ, 0, 0 ;  /* 0x00000000ff177431 */ /* 0x000fce00000001ff */
[----:B------:R-:W2:Y:S01]  /*34e0*/  LDC.64 R12, c[0x0][0x3b0] ;  /* 0x0000ec00ff0c7b82 */ /* 0x000ea20000000a00 */
[----:B-1----:R-:W-:-:S04]  /*34f0*/  UISETP.NE.U32.AND UP0, UPT, UR8, URZ, UPT ;  /* 0x000000ff0800728c */ /* 0x002fc8000bf05070 */
[----:B------:R-:W-:Y:S01]  /*3500*/  UISETP.NE.AND.EX UP0, UPT, UR9, URZ, UPT, UP0 ;  /* 0x000000ff0900728c */ /* 0x000fe2000bf05300 */
[----:B--2---:R-:W-:-:S08]  /*3510*/  IMAD.WIDE R12, R3, 0x8, R12 ;  /* 0x00000008030c7825 */ /* 0x004fd000078e020c */
[----:B------:R-:W-:Y:S05]  /*3520*/  BRA.U !UP0, `(.L_x_64) ;  /* 0x0000000d085c7547 */ /* 0x000fea000b800000 */
[----:B------:R-:W5:Y:S01]  /*3530*/  LDG.E.64.CONSTANT R12, desc[UR10][R12.64] ;  /* 0x0000000a0c0c7981 */ /* 0x000f62000c1e9b00 */
[----:B------:R-:W-:Y:S01]  /*3540*/  UISETP.GE.U32.AND UP1, UPT, UR8, 0x10, UPT ;  /* 0x000000100800788c */ /* 0x000fe2000bf26070 */
[----:B------:R-:W-:Y:S01]  /*3550*/  MOV R23, RZ ;  /* 0x000000ff00177202 */ /* 0x000fe20000000f00 */
[----:B------:R-:W-:Y:S02]  /*3560*/  ULOP3.LUT UR12, UR8, 0xf, URZ, 0xc0, !UPT ;  /* 0x0000000f080c7892 */ /* 0x000fe4000f8ec0ff */
[----:B------:R-:W-:Y:S02]  /*3570*/  UISETP.GE.U32.AND.EX UP1, UPT, UR9, URZ, UPT, UP1 ;  /* 0x000000ff0900728c */ /* 0x000fe4000bf26110 */
[----:B------:R-:W-:Y:S01]  /*3580*/  UISETP.NE.U32.AND UP0, UPT, UR12, URZ, UPT ;  /* 0x000000ff0c00728c */ /* 0x000fe2000bf05070 */
[----:B0-----:R-:W-:Y:S01]  /*3590*/  UMOV UR5, URZ ;  /* 0x000000ff00057c82 */ /* 0x001fe20008000000 */
[----:B------:R-:W-:Y:S02]  /*35a0*/  UMOV UR6, URZ ;  /* 0x000000ff00067c82 */ /* 0x000fe40008000000 */
[----:B------:R-:W-:-:S03]  /*35b0*/  UISETP.NE.AND.EX UP0, UPT, URZ, URZ, UPT, UP0 ;  /* 0x000000ffff00728c */ /* 0x000fc6000bf05300 */
[----:B------:R-:W-:Y:S08]  /*35c0*/  BRA.U !UP1, `(.L_x_65) ;  /* 0x0000000509447547 */ /* 0x000ff0000b800000 */
[----:B------:R-:W0:Y:S01]  /*35d0*/  LDCU.64 UR14, c[0x0][0x380] ;  /* 0x00007000ff0e77ac */ /* 0x000e220008000a00 */
[----:B------:R-:W-:Y:S01]  /*35e0*/  HFMA2 R23, -RZ, RZ, 0, 0 ;  /* 0x00000000ff177431 */ /* 0x000fe200000001ff */
[C-C-:B-----5:R-:W-:Y:S01]  /*35f0*/  SHF.L.U64.HI R3, R12.reuse, 0x6, R13.reuse ;  /* 0x000000060c037819 */ /* 0x160fe2000001020d */
[C---:B------:R-:W-:Y:S01]  /*3600*/  IMAD.SHL.U32 R2, R12.reuse, 0x4, RZ ;  /* 0x000000040c027824 */ /* 0x040fe200078e00ff */
[----:B------:R-:W1:Y:S01]  /*3610*/  LDCU UR6, c[0x0][0x39c] ;  /* 0x00007380ff0677ac */ /* 0x000e620008000800 */
[----:B------:R-:W-:Y:S01]  /*3620*/  SHF.L.U64.HI R4, R12, 0x2, R13 ;  /* 0x000000020c047819 */ /* 0x000fe2000001020d */
[----:B------:R-:W-:-:S07]  /*3630*/  ULOP3.LUT UR5, UR8, 0xfffffff0, URZ, 0xc0, !UPT ;  /* 0xfffffff008057892 */ /* 0x000fce000f8ec0ff */
[----:B------:R-:W-:Y:S01]  /*3640*/  UMOV UR4, UR5 ;  /* 0x0000000500047c82 */ /* 0x000fe20008000000 */
[----:B0-----:R-:W-:-:S04]  /*3650*/  LEA R8, P0, R6, UR14, 0x2 ;  /* 0x0000000e06087c11 */ /* 0x001fc8000f8010ff */
[----:B------:R-:W-:Y:S01]  /*3660*/  LEA.HI.X R5, R6, UR15, R7, 0x2, P0 ;  /* 0x0000000f06057c11 */ /* 0x000fe200080f1407 */
[----:B-1----:R-:W-:-:S08]  /*3670*/  UMOV UR7, UR6 ;  /* 0x0000000600077c82 */ /* 0x002fd00008000000 */
.L_x_66:
[----:B------:R-:W-:Y:S02]  /*3680*/  MOV R9, R5 ;  /* 0x0000000500097202 */ /* 0x000fe40000000f00 */
[----:B------:R-:W-:-:S03]  /*3690*/  IADD3 R20, P0, PT, R8, R2, RZ ;  /* 0x0000000208147210 */ /* 0x000fc60007f1e0ff */
[----:B------:R-:W2:Y:S02]  /*36a0*/  LDG.E.CONSTANT R22, desc[UR10][R8.64] ;  /* 0x0000000a08167981 */ /* 0x000ea4000c1e9900 */
[----:B------:R-:W-:Y:S01]  /*36b0*/  IMAD.X R21, R5, 0x1, R4, P0 ;  /* 0x0000000105157824 */ /* 0x000fe200000e0604 */
[----:B------:R-:W-:-:S04]  /*36c0*/  IADD3 R14, P0, PT, R20, R2, RZ ;  /* 0x00000002140e7210 */ /* 0x000fc80007f1e0ff */
[----:B------:R-:W-:Y:S01]  /*36d0*/  IADD3.X R15, PT, PT, R21, R4, RZ, P0, !PT ;  /* 0x00000004150f7210 */ /* 0x000fe200007fe4ff */
[----:B------:R0:W3:Y:S04]  /*36e0*/  LDG.E.CONSTANT R9, desc[UR10][R20.64] ;  /* 0x0000000a14097981 */ /* 0x0000e8000c1e9900 */
[----:B------:R1:W4:Y:S01]  /*36f0*/  LDG.E.CONSTANT R10, desc[UR10][R14.64] ;  /* 0x0000000a0e0a7981 */ /* 0x000322000c1e9900 */
[----:B------:R-:W-:-:S04]  /*3700*/  IADD3 R16, P0, PT, R14, R2, RZ ;  /* 0x000000020e107210 */ /* 0x000fc80007f1e0ff */
[----:B------:R-:W-:Y:S02]  /*3710*/  IADD3.X R17, PT, PT, R15, R4, RZ, P0, !PT ;  /* 0x000000040f117210 */ /* 0x000fe400007fe4ff */
[----:B------:R-:W-:-:S03]  /*3720*/  IADD3 R24, P0, PT, R16, R2, RZ ;  /* 0x0000000210187210 */ /* 0x000fc60007f1e0ff */
[----:B------:R5:W4:Y:S02]  /*3730*/  LDG.E.CONSTANT R11, desc[UR10][R16.64] ;  /* 0x0000000a100b7981 */ /* 0x000b24000c1e9900 */
[----:B------:R-:W-:Y:S01]  /*3740*/  IMAD.X R25, R17, 0x1, R4, P0 ;  /* 0x0000000111197824 */ /* 0x000fe200000e0604 */
[----:B------:R-:W-:-:S04]  /*3750*/  IADD3 R18, P0, PT, R24, R2, RZ ;  /* 0x0000000218127210 */ /* 0x000fc80007f1e0ff */
[----:B------:R-:W-:Y:S01]  /*3760*/  IADD3.X R19, PT, PT, R25, R4, RZ, P0, !PT ;  /* 0x0000000419137210 */ /* 0x000fe200007fe4ff */
[----:B------:R-:W4:Y:S01]  /*3770*/  LDG.E.CONSTANT R24, desc[UR10][R24.64] ;  /* 0x0000000a18187981 */ /* 0x000f22000c1e9900 */
[----:B------:R-:W-:-:S04]  /*3780*/  IADD3 R26, P0, PT, R18, R2, RZ ;  /* 0x00000002121a7210 */ /* 0x000fc80007f1e0ff */
[----:B------:R-:W-:Y:S02]  /*3790*/  IADD3.X R27, PT, PT, R19, R4, RZ, P0, !PT ;  /* 0x00000004131b7210 */ /* 0x000fe400007fe4ff */
[-C--:B0-----:R-:W-:Y:S01]  /*37a0*/  IADD3 R20, P0, PT, R26, R2.reuse, RZ ;  /* 0x000000021a147210 */ /* 0x081fe20007f1e0ff */
[----:B------:R0:W4:Y:S04]  /*37b0*/  LDG.E.CONSTANT R25, desc[UR10][R18.64] ;  /* 0x0000000a12197981 */ /* 0x000128000c1e9900 */
[----:B------:R-:W-:Y:S01]  /*37c0*/  IMAD.X R21, R27, 0x1, R4, P0 ;  /* 0x000000011b157824 */ /* 0x000fe200000e0604 */
[----:B------:R-:W-:Y:S01]  /*37d0*/  IADD3 R28, P0, PT, R20, R2, RZ ;  /* 0x00000002141c7210 */ /* 0x000fe20007f1e0ff */
[----:B------:R-:W4:Y:S03]  /*37e0*/  LDG.E.CONSTANT R26, desc[UR10][R26.64] ;  /* 0x0000000a1a1a7981 */ /* 0x000f26000c1e9900 */
[----:B------:R-:W-:-:S02]  /*37f0*/  IADD3.X R29, PT, PT, R21, R4, RZ, P0, !PT ;  /* 0x00000004151d7210 */ /* 0x000fc400007fe4ff */
[----:B-1----:R-:W-:-:S03]  /*3800*/  IADD3 R14, P0, PT, R28, R2, RZ ;  /* 0x000000021c0e7210 */ /* 0x002fc60007f1e0ff */
[----:B------:R-:W4:Y:S01]  /*3810*/  LDG.E.CONSTANT R28, desc[UR10][R28.64] ;  /* 0x0000000a1c1c7981 */ /* 0x000f22000c1e9900 */
[----:B------:R-:W-:Y:S02]  /*3820*/  IADD3.X R15, PT, PT, R29, R4, RZ, P0, !PT ;  /* 0x000000041d0f7210 */ /* 0x000fe400007fe4ff */
[-C--:B-----5:R-:W-:Y:S01]  /*3830*/  IADD3 R16, P0, PT, R14, R2.reuse, RZ ;  /* 0x000000020e107210 */ /* 0x0a0fe20007f1e0ff */
[----:B------:R1:W5:Y:S04]  /*3840*/  LDG.E.CONSTANT R27, desc[UR10][R20.64] ;  /* 0x0000000a141b7981 */ /* 0x000368000c1e9900 */
[----:B------:R-:W-:Y:S01]  /*3850*/  IMAD.X R17, R15, 0x1, R4, P0 ;  /* 0x000000010f117824 */ /* 0x000fe200000e0604 */
[----:B0-----:R-:W-:Y:S01]  /*3860*/  IADD3 R18, P0, PT, R16, R2, RZ ;  /* 0x0000000210127210 */ /* 0x001fe20007f1e0ff */
[----:B------:R2:W5:Y:S03]  /*3870*/  LDG.E.CONSTANT R14, desc[UR10][R14.64] ;  /* 0x0000000a0e0e7981 */ /* 0x000566000c1e9900 */
[----:B------:R-:W-:Y:S01]  /*3880*/  IADD3.X R19, PT, PT, R17, R4, RZ, P0, !PT ;  /* 0x0000000411137210 */ /* 0x000fe200007fe4ff */
[----:B------:R-:W5:Y:S01]  /*3890*/  LDG.E.CONSTANT R16, desc[UR10][R16.64] ;  /* 0x0000000a10107981 */ /* 0x000f62000c1e9900 */
[----:B-1----:R-:W-:-:S03]  /*38a0*/  IADD3 R20, P0, PT, R18, R2, RZ ;  /* 0x0000000212147210 */ /* 0x002fc60007f1e0ff */
[----:B------:R-:W5:Y:S01]  /*38b0*/  LDG.E.CONSTANT R18, desc[UR10][R18.64] ;  /* 0x0000000a12127981 */ /* 0x000f62000c1e9900 */
[----:B------:R-:W-:-:S05]  /*38c0*/  IADD3.X R21, PT, PT, R19, R4, RZ, P0, !PT ;  /* 0x0000000413157210 */ /* 0x000fca00007fe4ff */
[----:B------:R0:W5:Y:S01]  /*38d0*/  LDG.E.CONSTANT R29, desc[UR10][R20.64] ;  /* 0x0000000a141d7981 */ /* 0x000162000c1e9900 */
[----:B--2---:R-:W-:Y:S01]  /*38e0*/  FADD R15, R22, R23 ;  /* 0x00000017160f7221 */ /* 0x004fe20000000000 */
[----:B------:R-:W-:-:S05]  /*38f0*/  IADD3 R22, P0, PT, R20, R2, RZ ;  /* 0x0000000214167210 */ /* 0x000fca0007f1e0ff */
[----:B------:R-:W-:Y:S01]  /*3900*/  IMAD.X R23, R21, 0x1, R4, P0 ;  /* 0x0000000115177824 */ /* 0x000fe200000e0604 */
[----:B0-----:R-:W-:Y:S01]  /*3910*/  IADD3 R20, P0, PT, R22, R2, RZ ;  /* 0x0000000216147210 */ /* 0x001fe20007f1e0ff */
[----:B---3--:R-:W-:-:S03]  /*3920*/  FADD R15, R15, R9 ;  /* 0x000000090f0f7221 */ /* 0x008fc60000000000 */
[----:B------:R-:W-:Y:S01]  /*3930*/  IADD3.X R21, PT, PT, R23, R4, RZ, P0, !PT ;  /* 0x0000000417157210 */ /* 0x000fe200007fe4ff */
[----:B------:R0:W2:Y:S01]  /*3940*/  LDG.E.CONSTANT R9, desc[UR10][R22.64] ;  /* 0x0000000a16097981 */ /* 0x0000a2000c1e9900 */
[----:B----4-:R-:W-:-:S03]  /*3950*/  FADD R17, R15, R10 ;  /* 0x0000000a0f117221 */ /* 0x010fc60000000000 */
[----:B------:R-:W3:Y:S01]  /*3960*/  LDG.E.CONSTANT R10, desc[UR10][R20.64] ;  /* 0x0000000a140a7981 */ /* 0x000ee2000c1e9900 */
[----:B0-----:R-:W-:-:S04]  /*3970*/  IADD3 R22, P0, PT, R20, R2, RZ ;  /* 0x0000000214167210 */ /* 0x001fc80007f1e0ff */
[----:B------:R-:W-:-:S05]  /*3980*/  IADD3.X R23, PT, PT, R21, R4, RZ, P0, !PT ;  /* 0x0000000415177210 */ /* 0x000fca00007fe4ff */
[----:B------:R-:W4:Y:S01]  /*3990*/  LDG.E.CONSTANT R15, desc[UR10][R22.64] ;  /* 0x0000000a160f7981 */ /* 0x000f22000c1e9900 */
[----:B------:R-:W-:-:S04]  /*39a0*/  FADD R11, R17, R11 ;  /* 0x0000000b110b7221 */ /* 0x000fc80000000000 */
[----:B------:R-:W-:-:S04]  /*39b0*/  FADD R24, R11, R24 ;  /* 0x000000180b187221 */ /* 0x000fc80000000000 */
[----:B------:R-:W-:-:S04]  /*39c0*/  FADD R25, R24, R25 ;  /* 0x0000001918197221 */ /* 0x000fc80000000000 */
[----:B------:R-:W-:-:S04]  /*39d0*/  FADD R26, R25, R26 ;  /* 0x0000001a191a7221 */ /* 0x000fc80000000000 */
[----:B-----5:R-:W-:-:S04]  /*39e0*/  FADD R27, R26, R27 ;  /* 0x0000001b1a1b7221 */ /* 0x020fc80000000000 */
[----:B------:R-:W-:-:S04]  /*39f0*/  FADD R27, R27, R28 ;  /* 0x0000001c1b1b7221 */ /* 0x000fc80000000000 */
[----:B------:R-:W-:Y:S01]  /*3a00*/  FADD R27, R27, R14 ;  /* 0x0000000e1b1b7221 */ /* 0x000fe20000000000 */
[----:B------:R-:W-:-:S03]  /*3a10*/  UIADD3 UR4, UP1, UPT, UR4, -0x10, URZ ;  /* 0xfffffff004047890 */ /* 0x000fc6000ff3e0ff */
[----:B------:R-:W-:Y:S01]  /*3a20*/  FADD R27, R27, R16 ;  /* 0x000000101b1b7221 */ /* 0x000fe20000000000 */
[----:B------:R-:W-:Y:S02]  /*3a30*/  UIADD3.X UR7, UPT, UPT, UR7, -0x1, URZ, UP1, !UPT ;  /* 0xffffffff07077890 */ /* 0x000fe40008ffe4ff */
[----:B------:R-:W-:Y:S01]  /*3a40*/  UISETP.NE.U32.AND UP1, UPT, UR4, URZ, UPT ;  /* 0x000000ff0400728c */ /* 0x000fe2000bf25070 */
[----:B------:R-:W-:-:S03]  /*3a50*/  FADD R18, R27, R18 ;  /* 0x000000121b127221 */ /* 0x000fc60000000000 */
[----:B------:R-:W-:Y:S01]  /*3a60*/  UISETP.NE.AND.EX UP1, UPT, UR7, URZ, UPT, UP1 ;  /* 0x000000ff0700728c */ /* 0x000fe2000bf25310 */
[----:B------:R-:W-:Y:S01]  /*3a70*/  FADD R18, R18, R29 ;  /* 0x0000001d12127221 */ /* 0x000fe20000000000 */
[----:B------:R-:W-:-:S05]  /*3a80*/  LEA R8, P0, R12, R8, 0x6 ;  /* 0x000000080c087211 */ /* 0x000fca00078030ff */
[----:B------:R-:W-:Y:S02]  /*3a90*/  IMAD.X R5, R5, 0x1, R3, P0 ;  /* 0x0000000105057824 */ /* 0x000fe400000e0603 */
[----:B--2---:R-:W-:-:S04]  /*3aa0*/  FADD R9, R18, R9 ;  /* 0x0000000912097221 */ /* 0x004fc80000000000 */
[----:B---3--:R-:W-:-:S04]  /*3ab0*/  FADD R10, R9, R10 ;  /* 0x0000000a090a7221 */ /* 0x008fc80000000000 */
[----:B----4-:R-:W-:Y:S01]  /*3ac0*/  FADD R23, R10, R15 ;  /* 0x0000000f0a177221 */ /* 0x010fe20000000000 */
[----:B------:R-:W-:Y:S06]  /*3ad0*/  BRA.U UP1, `(.L_x_66) ;  /* 0xfffffff901e87547 */ /* 0x000fec000b83ffff */
.L_x_65:
[----:B------:R-:W-:Y:S05]  /*3ae0*/  BRA.U !UP0, `(.L_x_64) ;  /* 0x0000000508ec7547 */ /* 0x000fea000b800000 */
[----:B------:R-:W-:Y:S02]  /*3af0*/  UISETP.GE.U32.AND UP0, UPT, UR12, 0x8, UPT ;  /* 0x000000080c00788c */ /* 0x000fe4000bf06070 */
[----:B------:R-:W-:Y:S02]  /*3b00*/  ULOP3.LUT UR13, UR8, 0x7, URZ, 0xc0, !UPT ;  /* 0x00000007080d7892 */ /* 0x000fe4000f8ec0ff */
[----:B------:R-:W-:Y:S02]  /*3b10*/  UISETP.GE.U32.AND.EX UP0, UPT, URZ, URZ, UPT, UP0 ;  /* 0x000000ffff00728c */ /* 0x000fe4000bf06100 */
[----:B------:R-:W-:-:S04]  /*3b20*/  UISETP.NE.U32.AND UP1, UPT, UR13, URZ, UPT ;  /* 0x000000ff0d00728c */ /* 0x000fc8000bf25070 */
[----:B------:R-:W-:-:S03]  /*3b30*/  UISETP.NE.AND.EX UP1, UPT, URZ, URZ, UPT, UP1 ;  /* 0x000000ffff00728c */ /* 0x000fc6000bf25310 */
[----:B------:R-:W-:Y:S08]  /*3b40*/  BRA.U !UP0, `(.L_x_67) ;  /* 0x0000000108f07547 */ /* 0x000ff0000b800000 */
[----:B------:R-:W0:Y:S01]  /*3b50*/  LDCU.64 UR14, c[0x0][0x380] ;  /* 0x00007000ff0e77ac */ /* 0x000e220008000a00 */
[----:B-----5:R-:W-:Y:S01]  /*3b60*/  IMAD R3, R12, UR6, RZ ;  /* 0x000000060c037c24 */ /* 0x020fe2000f8e02ff */
[----:B------:R-:W-:-:S03]  /*3b70*/  UIADD3 UR9, UPT, UPT, UR5, 0x2, URZ ;  /* 0x0000000205097890 */ /* 0x000fc6000fffe0ff */
[----:B------:R-:W-:Y:S01]  /*3b80*/  IMAD R5, R13, UR5, R3 ;  /* 0x000000050d057c24 */ /* 0x000fe2000f8e0203 */
[----:B------:R-:W-:Y:S02]  /*3b90*/  UIADD3 UR12, UPT, UPT, UR5, 0x1, URZ ;  /* 0x00000001050c7890 */ /* 0x000fe4000fffe0ff */
[C-C-:B------:R-:W-:Y:S01]  /*3ba0*/  IMAD.WIDE.U32 R2, R12.reuse, UR5, R6.reuse ;  /* 0x000000050c027c25 */ /* 0x140fe2000f8e0006 */
[----:B------:R-:W-:Y:S02]  /*3bb0*/  UIADD3 UR6, UPT, UPT, UR5, 0x3, URZ ;  /* 0x0000000305067890 */ /* 0x000fe4000fffe0ff */
[----:B------:R-:W-:Y:S01]  /*3bc0*/  UIADD3 UR7, UPT, UPT, UR5, 0x4, URZ ;  /* 0x0000000405077890 */ /* 0x000fe2000fffe0ff */
[C-C-:B------:R-:W-:Y:S01]  /*3bd0*/  IMAD.WIDE.U32 R16, R12.reuse, UR9, R6.reuse ;  /* 0x000000090c107c25 */ /* 0x140fe2000f8e0006 */
[----:B------:R-:W-:Y:S01]  /*3be0*/  IADD3 R3, PT, PT, R3, R5, RZ ;  /* 0x0000000503037210 */ /* 0x000fe20007ffe0ff */
[----:B------:R-:W-:Y:S02]  /*3bf0*/  UIADD3 UR4, UPT, UPT, UR5, 0x5, URZ ;  /* 0x0000000505047890 */ /* 0x000fe4000fffe0ff */
[----:B------:R-:W-:Y:S01]  /*3c00*/  IMAD.WIDE.U32 R8, R12, UR12, R6 ;  /* 0x0000000c0c087c25 */ /* 0x000fe2000f8e0006 */
[----:B0-----:R-:W-:-:S03]  /*3c10*/  LEA R20, P0, R2, UR14, 0x2 ;  /* 0x0000000e02147c11 */ /* 0x001fc6000f8010ff */
[C---:B------:R-:W-:Y:S01]  /*3c20*/  IMAD R5, R13.reuse, UR9, R17 ;  /* 0x000000090d057c24 */ /* 0x040fe2000f8e0211 */
[----:B------:R-:W-:Y:S01]  /*3c30*/  LEA R10, P1, R16, UR14, 0x2 ;  /* 0x0000000e100a7c11 */ /* 0x000fe2000f8210ff */
[C---:B------:R-:W-:Y:S01]  /*3c40*/  IMAD R9, R13.reuse, UR12, R9 ;  /* 0x0000000c0d097c24 */ /* 0x040fe2000f8e0209 */
[----:B------:R-:W-:Y:S01]  /*3c50*/  LEA.HI.X R21, R2, UR15, R3, 0x2, P0 ;  /* 0x0000000f02157c11 */ /* 0x000fe200080f1403 */
[----:B------:R-:W-:Y:S01]  /*3c60*/  IMAD.WIDE.U32 R2, R12, UR6, R6 ;  /* 0x000000060c027c25 */ /* 0x000fe2000f8e0006 */
[----:B------:R-:W-:Y:S02]  /*3c70*/  LEA R14, P0, R8, UR14, 0x2 ;  /* 0x0000000e080e7c11 */ /* 0x000fe4000f8010ff */
[----:B------:R-:W-:Y:S01]  /*3c80*/  LEA.HI.X R11, R16, UR15, R5, 0x2, P1 ;  /* 0x0000000f100b7c11 */ /* 0x000fe200088f1405 */
[----:B------:R-:W-:Y:S01]  /*3c90*/  IMAD.WIDE.U32 R16, R12, UR7, R6 ;  /* 0x000000070c107c25 */ /* 0x000fe2000f8e0006 */
[----:B------:R-:W-:Y:S01]  /*3ca0*/  LEA.HI.X R15, R8, UR15, R9, 0x2, P0 ;  /* 0x0000000f080f7c11 */ /* 0x000fe200080f1409 */
[----:B------:R-:W2:Y:S01]  /*3cb0*/  LDG.E.CONSTANT R20, desc[UR10][R20.64] ;  /* 0x0000000a14147981 */ /* 0x000ea2000c1e9900 */
[----:B------:R-:W-:Y:S01]  /*3cc0*/  LEA R4, P2, R2, UR14, 0x2 ;  /* 0x0000000e02047c11 */ /* 0x000fe2000f8410ff */
[C---:B------:R-:W-:Y:S01]  /*3cd0*/  IMAD R3, R13.reuse, UR6, R3 ;  /* 0x000000060d037c24 */ /* 0x040fe2000f8e0203 */
[----:B------:R-:W-:Y:S01]  /*3ce0*/  UIADD3 UR6, UPT, UPT, UR5, 0x6, URZ ;  /* 0x0000000605067890 */ /* 0x000fe2000fffe0ff */
[----:B------:R-:W-:Y:S01]  /*3cf0*/  IMAD R9, R13, UR7, R17 ;  /* 0x000000070d097c24 */ /* 0x000fe2000f8e0211 */
[----:B------:R-:W-:Y:S01]  /*3d00*/  LEA R8, P0, R16, UR14, 0x2 ;  /* 0x0000000e10087c11 */ /* 0x000fe2000f8010ff */
[----:B------:R-:W-:Y:S01]  /*3d10*/  IMAD.WIDE.U32 R18, R12, UR4, R6 ;  /* 0x000000040c127c25 */ /* 0x000fe2000f8e0006 */
[----:B------:R-:W3:Y:S01]  /*3d20*/  LDG.E.CONSTANT R14, desc[UR10][R14.64] ;  /* 0x0000000a0e0e7981 */ /* 0x000ee2000c1e9900 */
[----:B------:R-:W-:-:S02]  /*3d30*/  LEA.HI.X R5, R2, UR15, R3, 0x2, P2 ;  /* 0x0000000f02057c11 */ /* 0x000fc400090f1403 */
[C---:B------:R-:W-:Y:S01]  /*3d40*/  IMAD R3, R13.reuse, UR4, R19 ;  /* 0x000000040d037c24 */ /* 0x040fe2000f8e0213 */
[----:B------:R-:W-:Y:S01]  /*3d50*/  LEA.HI.X R9, R16, UR15, R9, 0x2, P0 ;  /* 0x0000000f10097c11 */ /* 0x000fe200080f1409 */
[----:B------:R-:W-:Y:S01]  /*3d60*/  IMAD.WIDE.U32 R16, R12, UR6, R6 ;  /* 0x000000060c107c25 */ /* 0x000fe2000f8e0006 */
[C---:B------:R-:W-:Y:S01]  /*3d70*/  LEA R2, P1, R18.reuse, UR14, 0x2 ;  /* 0x0000000e12027c11 */ /* 0x040fe2000f8210ff */
[----:B------:R-:W-:Y:S01]  /*3d80*/  UIADD3 UR4, UPT, UPT, UR5, 0x7, URZ ;  /* 0x0000000705047890 */ /* 0x000fe2000fffe0ff */
[----:B------:R-:W4:Y:S01]  /*3d90*/  LDG.E.CONSTANT R10, desc[UR10][R10.64] ;  /* 0x0000000a0a0a7981 */ /* 0x000f22000c1e9900 */
[----:B------:R-:W-:Y:S01]  /*3da0*/  IMAD R17, R13, UR6, R17 ;  /* 0x000000060d117c24 */ /* 0x000fe2000f8e0211 */
[----:B------:R-:W-:Y:S02]  /*3db0*/  LEA.HI.X R3, R18, UR15, R3, 0x2, P1 ;  /* 0x0000000f12037c11 */ /* 0x000fe400088f1403 */
[----:B------:R-:W-:Y:S01]  /*3dc0*/  LEA R18, P0, R16, UR14, 0x2 ;  /* 0x0000000e10127c11 */ /* 0x000fe2000f8010ff */
[----:B------:R-:W4:Y:S01]  /*3dd0*/  LDG.E.CONSTANT R4, desc[UR10][R4.64] ;  /* 0x0000000a04047981 */ /* 0x000f22000c1e9900 */
[----:B------:R-:W-:-:S02]  /*3de0*/  IMAD.WIDE.U32 R24, R12, UR4, R6 ;  /* 0x000000040c187c25 */ /* 0x000fc4000f8e0006 */
[----:B------:R-:W-:Y:S01]  /*3df0*/  LEA.HI.X R19, R16, UR15, R17, 0x2, P0 ;  /* 0x0000000f10137c11 */ /* 0x000fe200080f1411 */
[----:B------:R-:W4:Y:S01]  /*3e00*/  LDG.E.CONSTANT R9, desc[UR10][R8.64] ;  /* 0x0000000a08097981 */ /* 0x000f22000c1e9900 */
[----:B------:R-:W-:Y:S01]  /*3e10*/  IMAD R17, R13, UR4, R25 ;  /* 0x000000040d117c24 */ /* 0x000fe2000f8e0219 */
[C---:B------:R-:W-:Y:S02]  /*3e20*/  LEA R16, P0, R24.reuse, UR14, 0x2 ;  /* 0x0000000e18107c11 */ /* 0x040fe4000f8010ff */
[----:B------:R-:W4:Y:S02]  /*3e30*/  LDG.E.CONSTANT R3, desc[UR10][R2.64] ;  /* 0x0000000a02037981 */ /* 0x000f24000c1e9900 */
[----:B------:R-:W-:Y:S02]  /*3e40*/  LEA.HI.X R17, R24, UR15, R17, 0x2, P0 ;  /* 0x0000000f18117c11 */ /* 0x000fe400080f1411 */
[----:B------:R-:W4:Y:S04]  /*3e50*/  LDG.E.CONSTANT R19, desc[UR10][R18.64] ;  /* 0x0000000a12137981 */ /* 0x000f28000c1e9900 */
[----:B------:R-:W4:Y:S01]  /*3e60*/  LDG.E.CONSTANT R17, desc[UR10][R16.64] ;  /* 0x0000000a10117981 */ /* 0x000f22000c1e9900 */
[----:B------:R-:W-:Y:S01]  /*3e70*/  UIADD3 UR5, UPT, UPT, UR5, 0x8, URZ ;  /* 0x0000000805057890 */ /* 0x000fe2000fffe0ff */
[----:B------:R-:W-:Y:S01]  /*3e80*/  UMOV UR6, URZ ;  /* 0x000000ff00067c82 */ /* 0x000fe20008000000 */
[----:B--2---:R-:W-:-:S04]  /*3e90*/  FADD R23, R23, R20 ;  /* 0x0000001417177221 */ /* 0x004fc80000000000 */
[----:B---3--:R-:W-:-:S04]  /*3ea0*/  FADD R23, R23, R14 ;  /* 0x0000000e17177221 */ /* 0x008fc80000000000 */
[----:B----4-:R-:W-:-:S04]  /*3eb0*/  FADD R23, R23, R10 ;  /* 0x0000000a17177221 */ /* 0x010fc80000000000 */
[----:B------:R-:W-:-:S04]  /*3ec0*/  FADD R4, R23, R4 ;  /* 0x0000000417047221 */ /* 0x000fc80000000000 */
[----:B------:R-:W-:-:S04]  /*3ed0*/  FADD R4, R4, R9 ;  /* 0x0000000904047221 */ /* 0x000fc80000000000 */
[----:B------:R-:W-:-:S04]  /*3ee0*/  FADD R4, R4, R3 ;  /* 0x0000000304047221 */ /* 0x000fc80000000000 */
[----:B------:R-:W-:-:S04]  /*3ef0*/  FADD R4, R4, R19 ;  /* 0x0000001304047221 */ /* 0x000fc80000000000 */
[----:B------:R-:W-:-:S07]  /*3f00*/  FADD R23, R4, R17 ;  /* 0x0000001104177221 */ /* 0x000fce0000000000 */
.L_x_67:
[----:B------:R-:W-:Y:S05]  /*3f10*/  BRA.U !UP1, `(.L_x_64) ;  /* 0x0000000109e07547 */ /* 0x000fea000b800000 */
[----:B------:R-:W-:Y:S02]  /*3f20*/  UISETP.GE.U32.AND UP0, UPT, UR13, 0x4, UPT ;  /* 0x000000040d00788c */ /* 0x000fe4000bf06070 */
[----:B------:R-:W-:Y:S02]  /*3f30*/  ULOP3.LUT UR7, UR8, 0x3, URZ, 0xc0, !UPT ;  /* 0x0000000308077892 */ /* 0x000fe4000f8ec0ff */
[----:B------:R-:W-:Y:S02]  /*3f40*/  UISETP.GE.U32.AND.EX UP0, UPT, URZ, URZ, UPT, UP0 ;  /* 0x000000ffff00728c */ /* 0x000fe4000bf06100 */
[----:B------:R-:W-:Y:S01]  /*3f50*/  UISETP.NE.U32.AND UP1, UPT, UR7, URZ, UPT ;  /* 0x000000ff0700728c */ /* 0x000fe2000bf25070 */
[----:B------:R-:W-:Y:S01]  /*3f60*/  UMOV UR4, URZ ;  /* 0x000000ff00047c82 */ /* 0x000fe20008000000 */
[----:B------:R-:W0:Y:S02]  /*3f70*/  LDCU.64 UR14, c[0x0][0x380] ;  /* 0x00007000ff0e77ac */ /* 0x000e240008000a00 */
[----:B------:R-:W-:-:S03]  /*3f80*/  UISETP.NE.AND.EX UP1, UPT, UR4, URZ, UPT, UP1 ;  /* 0x000000ff0400728c */ /* 0x000fc6000bf25310 */
[----:B------:R-:W-:Y:S08]  /*3f90*/  BRA.U !UP0, `(.L_x_68) ;  /* 0x0000000108807547 */ /* 0x000ff0000b800000 */
[----:B------:R-:W1:Y:S01]  /*3fa0*/  LDCU.64 UR8, c[0x0][0x380] ;  /* 0x00007000ff0877ac */ /* 0x000e620008000a00 */
[C---:B-----5:R-:W-:Y:S02]  /*3fb0*/  IMAD R3, R12.reuse, UR6, RZ ;  /* 0x000000060c037c24 */ /* 0x060fe4000f8e02ff */
[C---:B------:R-:W-:Y:S01]  /*3fc0*/  IMAD.WIDE.U32 R8, R12.reuse, UR5, R6 ;  /* 0x000000050c087c25 */ /* 0x040fe2000f8e0006 */
[----:B------:R-:W-:Y:S02]  /*3fd0*/  UIADD3 UR6, UPT, UPT, UR5, 0x1, URZ ;  /* 0x0000000105067890 */ /* 0x000fe4000fffe0ff */
[----:B------:R-:W-:Y:S02]  /*3fe0*/  UIADD3 UR12, UPT, UPT, UR5, 0x2, URZ ;  /* 0x00000002050c7890 */ /* 0x000fe4000fffe0ff */
[----:B------:R-:W-:Y:S01]  /*3ff0*/  IMAD R3, R13, UR5, R3 ;  /* 0x000000050d037c24 */ /* 0x000fe2000f8e0203 */
[----:B------:R-:W-:Y:S01]  /*4000*/  UIADD3 UR13, UPT, UPT, UR5, 0x3, URZ ;  /* 0x00000003050d7890 */ /* 0x000fe2000fffe0ff */
[----:B------:R-:W-:-:S03]  /*4010*/  IMAD.WIDE.U32 R14, R12, UR6, R6 ;  /* 0x000000060c0e7c25 */ /* 0x000fc6000f8e0006 */
[----:B------:R-:W-:Y:S01]  /*4020*/  IADD3 R3, PT, PT, R9, R3, RZ ;  /* 0x0000000309037210 */ /* 0x000fe20007ffe0ff */
[----:B------:R-:W-:Y:S01]  /*4030*/  IMAD.WIDE.U32 R4, R12, UR12, R6 ;  /* 0x0000000c0c047c25 */ /* 0x000fe2000f8e0006 */
[----:B-1----:R-:W-:-:S03]  /*4040*/  LEA R2, P0, R8, UR8, 0x2 ;  /* 0x0000000808027c11 */ /* 0x002fc6000f8010ff */
[C---:B------:R-:W-:Y:S01]  /*4050*/  IMAD R9, R13.reuse, UR6, R15 ;  /* 0x000000060d097c24 */ /* 0x040fe2000f8e020f */
[----:B------:R-:W-:Y:S01]  /*4060*/  LEA R10, P1, R4, UR8, 0x2 ;  /* 0x00000008040a7c11 */ /* 0x000fe2000f8210ff */
[----:B------:R-:W-:Y:S01]  /*4070*/  IMAD R5, R13, UR12, R5 ;  /* 0x0000000c0d057c24 */ /* 0x000fe2000f8e0205 */
[----:B------:R-:W-:Y:S02]  /*4080*/  LEA.HI.X R3, R8, UR9, R3, 0x2, P0 ;  /* 0x0000000908037c11 */ /* 0x000fe400080f1403 */
[----:B------:R-:W-:Y:S02]  /*4090*/  LEA R8, P0, R14, UR8, 0x2 ;  /* 0x000000080e087c11 */ /* 0x000fe4000f8010ff */
[----:B------:R-:W-:Y:S01]  /*40a0*/  LEA.HI.X R11, R4, UR9, R5, 0x2, P1 ;  /* 0x00000009040b7c11 */ /* 0x000fe200088f1405 */
[----:B------:R-:W2:Y:S01]  /*40b0*/  LDG.E.CONSTANT R2, desc[UR10][R2.64] ;  /* 0x0000000a02027981 */ /* 0x000ea2000c1e9900 */
[----:B------:R-:W-:Y:S01]  /*40c0*/  LEA.HI.X R9, R14, UR9, R9, 0x2, P0 ;  /* 0x000000090e097c11 */ /* 0x000fe200080f1409 */
[----:B------:R-:W-:-:S02]  /*40d0*/  IMAD.WIDE.U32 R14, R12, UR13, R6 ;  /* 0x0000000d0c0e7c25 */ /* 0x000fc4000f8e0006 */
[----:B------:R-:W3:Y:S02]  /*40e0*/  LDG.E.CONSTANT R10, desc[UR10][R10.64] ;  /* 0x0000000a0a0a7981 */ /* 0x000ee4000c1e9900 */
[----:B------:R-:W-:Y:S01]  /*40f0*/  IMAD R5, R13, UR13, R15 ;  /* 0x0000000d0d057c24 */ /* 0x000fe2000f8e020f */
[C---:B------:R-:W-:Y:S01]  /*4100*/  LEA R4, P0, R14.reuse, UR8, 0x2 ;  /* 0x000000080e047c11 */ /* 0x040fe2000f8010ff */
[----:B------:R-:W4:Y:S03]  /*4110*/  LDG.E.CONSTANT R8, desc[UR10][R8.64] ;  /* 0x0000000a08087981 */ /* 0x000f26000c1e9900 */
[----:B------:R-:W-:-:S05]  /*4120*/  LEA.HI.X R5, R14, UR9, R5, 0x2, P0 ;  /* 0x000000090e057c11 */ /* 0x000fca00080f1405 */
[----:B------:R-:W3:Y:S01]  /*4130*/  LDG.E.CONSTANT R4, desc[UR10][R4.64] ;  /* 0x0000000a04047981 */ /* 0x000ee2000c1e9900 */
[----:B------:R-:W-:Y:S01]  /*4140*/  UIADD3 UR5, UPT, UPT, UR5, 0x4, URZ ;  /* 0x0000000405057890 */ /* 0x000fe2000fffe0ff */
[----:B------:R-:W-:Y:S01]  /*4150*/  UMOV UR6, URZ ;  /* 0x000000ff00067c82 */ /* 0x000fe20008000000 */
[----:B--2---:R-:W-:-:S04]  /*4160*/  FADD R23, R23, R2 ;  /* 0x0000000217177221 */ /* 0x004fc80000000000 */
[----:B----4-:R-:W-:-:S04]  /*4170*/  FADD R23, R23, R8 ;  /* 0x0000000817177221 */ /* 0x010fc80000000000 */
[----:B---3--:R-:W-:-:S04]  /*4180*/  FADD R23, R23, R10 ;  /* 0x0000000a17177221 */ /* 0x008fc80000000000 */
[----:B------:R-:W-:-:S07]  /*4190*/  FADD R23, R23, R4 ;  /* 0x0000000417177221 */ /* 0x000fce0000000000 */
.L_x_68:
[----:B------:R-:W-:Y:S05]  /*41a0*/  BRA.U !UP1, `(.L_x_64) ;  /* 0x00000001093c7547 */ /* 0x000fea000b800000 */
.L_x_69:
[C---:B-----5:R-:W-:Y:S02]  /*41b0*/  IMAD R5, R12.reuse, UR6, RZ ;  /* 0x000000060c057c24 */ /* 0x060fe4000f8e02ff */
[----:B------:R-:W-:-:S04]  /*41c0*/  IMAD.WIDE.U32 R2, R12, UR5, R6 ;  /* 0x000000050c027c25 */ /* 0x000fc8000f8e0006 */
[----:B------:R-:W-:Y:S01]  /*41d0*/  IMAD R5, R13, UR5, R5 ;  /* 0x000000050d057c24 */ /* 0x000fe2000f8e0205 */
[----:B0-----:R-:W-:-:S03]  /*41e0*/  LEA R4, P0, R2, UR14, 0x2 ;  /* 0x0000000e02047c11 */ /* 0x001fc6000f8010ff */
[----:B------:R-:W-:-:S05]  /*41f0*/  IMAD.IADD R3, R3, 0x1, R5 ;  /* 0x0000000103037824 */ /* 0x000fca00078e0205 */
[----:B------:R-:W-:-:S05]  /*4200*/  LEA.HI.X R5, R2, UR15, R3, 0x2, P0 ;  /* 0x0000000f02057c11 */ /* 0x000fca00080f1403 */
[----:B------:R-:W2:Y:S01]  /*4210*/  LDG.E.CONSTANT R4, desc[UR10][R4.64] ;  /* 0x0000000a04047981 */ /* 0x000ea2000c1e9900 */
[----:B------:R-:W-:Y:S02]  /*4220*/  UIADD3 UR7, UP0, UPT, UR7, -0x1, URZ ;  /* 0xffffffff07077890 */ /* 0x000fe4000ff1e0ff */
[----:B------:R-:W-:Y:S02]  /*4230*/  UIADD3 UR5, UPT, UPT, UR5, 0x1, URZ ;  /* 0x0000000105057890 */ /* 0x000fe4000fffe0ff */
[----:B------:R-:W-:Y:S02]  /*4240*/  UIADD3.X UR4, UPT, UPT, UR4, -0x1, URZ, UP0, !UPT ;  /* 0xffffffff04047890 */ /* 0x000fe400087fe4ff */
[----:B------:R-:W-:Y:S01]  /*4250*/  UISETP.NE.U32.AND UP0, UPT, UR7, URZ, UPT ;  /* 0x000000ff0700728c */ /* 0x000fe2000bf05070 */
[----:B------:R-:W-:-:S03]  /*4260*/  UMOV UR6, URZ ;  /* 0x000000ff00067c82 */ /* 0x000fc60008000000 */
[----:B------:R-:W-:Y:S01]  /*4270*/  UISETP.NE.AND.EX UP0, UPT, UR4, URZ, UPT, UP0 ;  /* 0x000000ff0400728c */ /* 0x000fe2000bf05300 */
[----:B--2---:R-:W-:-:S08]  /*4280*/  FADD R23, R4, R23 ;  /* 0x0000001704177221 */ /* 0x004fd00000000000 */
[----:B------:R-:W-:Y:S05]  /*4290*/  BRA.U UP0, `(.L_x_69) ;  /* 0xfffffffd00c47547 */ /* 0x000fea000b83ffff */
.L_x_64:
[----:B0-----:R-:W0:Y:S02]  /*42a0*/  LDCU.64 UR4, c[0x0][0x388] ;  /* 0x00007100ff0477ac */ /* 0x001e240008000a00 */
[----:B0-----:R-:W-:-:S04]  /*42b0*/  LEA R2, P0, R0, UR4, 0x2 ;  /* 0x0000000400027c11 */ /* 0x001fc8000f8010ff */
[----:B------:R-:W-:-:S05]  /*42c0*/  LEA.HI.X R3, R0, UR5, RZ, 0x2, P0 ;  /* 0x0000000500037c11 */ /* 0x000fca00080f14ff */
[----:B------:R-:W-:Y:S01]  /*42d0*/  STG.E desc[UR10][R2.64], R23 ;  /* 0x0000001702007986 */ /* 0x000fe2000c10190a */
[----:B------:R-:W-:Y:S05]  /*42e0*/  EXIT ;  /* 0x000000000000794d */ /* 0x000fea0003800000 */
        .weak           $__internal_0_$__cuda_sm20_div_u64
        .type           $__internal_0_$__cuda_sm20_div_u64,@function
        .size           $__internal_0_$__cuda_sm20_div_u64,(.L_x_71 - $__internal_0_$__cuda_sm20_div_u64)
$__internal_0_$__cuda_sm20_div_u64:
[----:B------:R-:W0:Y:S08]  /*42f0*/  I2F.U64.RP R13, R2 ;  /* 0x00000002000d7312 */ /* 0x000e300000309000 */
[----:B0-----:R-:W0:Y:S02]  /*4300*/  MUFU.RCP R11, R13 ;  /* 0x0000000d000b7308 */ /* 0x001e240000001000 */
[----:B0-----:R-:W-:-:S06]  /*4310*/  IADD3 R11, PT, PT, R11, 0x1ffffffe, RZ ;  /* 0x1ffffffe0b0b7810 */ /* 0x001fcc0007ffe0ff */
[----:B------:R-:W0:Y:S02]  /*4320*/  F2I.U64.TRUNC R20, R11 ;  /* 0x0000000b00147311 */ /* 0x000e24000020d800 */
[----:B0-----:R-:W-:-:S04]  /*4330*/  IMAD.WIDE.U32 R22, R20, R2, RZ ;  /* 0x0000000214167225 */ /* 0x001fc800078e00ff */
[C---:B------:R-:W-:Y:S01]  /*4340*/  IMAD R9, R20.reuse, R3, R23 ;  /* 0x0000000314097224 */ /* 0x040fe200078e0217 */
[----:B------:R-:W-:Y:S01]  /*4350*/  IADD3 R12, P0, PT, RZ, -R22, RZ ;  /* 0x80000016ff0c7210 */ /* 0x000fe20007f1e0ff */
[----:B------:R-:W-:Y:S02]  /*4360*/  IMAD.MOV.U32 R23, RZ, RZ, R20 ;  /* 0x000000ffff177224 */ /* 0x000fe400078e0014 */
[----:B------:R-:W-:Y:S02]  /*4370*/  IMAD R10, R21, R2, R9 ;  /* 0x00000002150a7224 */ /* 0x000fe400078e0209 */
[----:B------:R-:W-:-:S03]  /*4380*/  IMAD.HI.U32 R22, R20, R12, RZ ;  /* 0x0000000c14167227 */ /* 0x000fc600078e00ff */
[----:B------:R-:W-:-:S05]  /*4390*/  IADD3.X R10, PT, PT, RZ, ~R10, RZ, P0, !PT ;  /* 0x8000000aff0a7210 */ /* 0x000fca00007fe4ff */
[----:B------:R-:W-:-:S04]  /*43a0*/  IMAD.WIDE.U32 R22, P0, R20, R10, R22 ;  /* 0x0000000a14167225 */ /* 0x000fc80007800016 */
[C---:B------:R-:W-:Y:S02]  /*43b0*/  IMAD R9, R21.reuse, R10, RZ ;  /* 0x0000000a15097224 */ /* 0x040fe400078e02ff */
[----:B------:R-:W-:-:S04]  /*43c0*/  IMAD.HI.U32 R12, P1, R21, R12, R22 ;  /* 0x0000000c150c7227 */ /* 0x000fc80007820016 */
[----:B------:R-:W-:Y:S01]  /*43d0*/  IMAD.HI.U32 R10, R21, R10, RZ ;  /* 0x0000000a150a7227 */ /* 0x000fe200078e00ff */
[----:B------:R-:W-:-:S04]  /*43e0*/  IADD3 R11, P2, PT, R9, R12, RZ ;  /* 0x0000000c090b7210 */ /* 0x000fc80007f5e0ff */
[----:B------:R-:W-:Y:S01]  /*43f0*/  IADD3.X R9, PT, PT, R10, R21, RZ, P0, !PT ;  /* 0x000000150a097210 */ /* 0x000fe200007fe4ff */
[----:B------:R-:W-:-:S03]  /*4400*/  IMAD.WIDE.U32 R12, R11, R2, RZ ;  /* 0x000000020b0c7225 */ /* 0x000fc600078e00ff */
[----:B------:R-:W-:Y:S01]  /*4410*/  IADD3.X R9, PT, PT, RZ, RZ, R9, P2, P1 ;  /* 0x000000ffff097210 */ /* 0x000fe200017e2409 */
[----:B------:R-:W-:Y:S01]  /*4420*/  IMAD R20, R11, R3, R13 ;  /* 0x000000030b147224 */ /* 0x000fe200078e020d */
[----:B------:R-:W-:Y:S01]  /*4430*/  IADD3 R12, P0, PT, RZ, -R12, RZ ;  /* 0x8000000cff0c7210 */ /* 0x000fe20007f1e0ff */
[----:B------:R-:W-:Y:S02]  /*4440*/  HFMA2 R13, -RZ, RZ, 0, 0 ;  /* 0x00000000ff0d7431 */ /* 0x000fe400000001ff */
[----:B------:R-:W-:Y:S02]  /*4450*/  IMAD R20, R9, R2, R20 ;  /* 0x0000000209147224 */ /* 0x000fe400078e0214 */
[----:B------:R-:W-:-:S03]  /*4460*/  IMAD.HI.U32 R10, R11, R12, RZ ;  /* 0x0000000c0b0a7227 */ /* 0x000fc600078e00ff */
[----:B------:R-:W-:-:S05]  /*4470*/  IADD3.X R20, PT, PT, RZ, ~R20, RZ, P0, !PT ;  /* 0x80000014ff147210 */ /* 0x000fca00007fe4ff */
[----:B------:R-:W-:-:S04]  /*4480*/  IMAD.WIDE.U32 R22, P0, R11, R20, R10 ;  /* 0x000000140b167225 */ /* 0x000fc8000780000a */
[C---:B------:R-:W-:Y:S02]  /*4490*/  IMAD R10, R9.reuse, R20, RZ ;  /* 0x00000014090a7224 */ /* 0x040fe400078e02ff */
[----:B------:R-:W-:-:S04]  /*44a0*/  IMAD.HI.U32 R11, P1, R9, R12, R22 ;  /* 0x0000000c090b7227 */ /* 0x000fc80007820016 */
[----:B------:R-:W-:Y:S01]  /*44b0*/  IMAD.HI.U32 R20, R9, R20, RZ ;  /* 0x0000001409147227 */ /* 0x000fe200078e00ff */
[----:B------:R-:W-:-:S03]  /*44c0*/  IADD3 R11, P2, PT, R10, R11, RZ ;  /* 0x0000000b0a0b7210 */ /* 0x000fc60007f5e0ff */
[----:B------:R-:W-:Y:S02]  /*44d0*/  IMAD.X R10, R20, 0x1, R9, P0 ;  /* 0x00000001140a7824 */ /* 0x000fe400000e0609 */
[----:B------:R-:W-:-:S03]  /*44e0*/  IMAD.HI.U32 R12, R11, R4, RZ ;  /* 0x000000040b0c7227 */ /* 0x000fc600078e00ff */
[----:B------:R-:W-:Y:S01]  /*44f0*/  IADD3.X R10, PT, PT, RZ, RZ, R10, P2, P1 ;  /* 0x000000ffff0a7210 */ /* 0x000fe200017e240a */
[----:B------:R-:W-:-:S04]  /*4500*/  IMAD.WIDE.U32 R12, R11, R5, R12 ;  /* 0x000000050b0c7225 */ /* 0x000fc800078e000c */
[C---:B------:R-:W-:Y:S02]  /*4510*/  IMAD R9, R10.reuse, R5, RZ ;  /* 0x000000050a097224 */ /* 0x040fe400078e02ff */
[----:B------:R-:W-:-:S04]  /*4520*/  IMAD.HI.U32 R12, P0, R10, R4, R12 ;  /* 0x000000040a0c7227 */ /* 0x000fc8000780000c */
[----:B------:R-:W-:Y:S01]  /*4530*/  IMAD.HI.U32 R10, R10, R5, RZ ;  /* 0x000000050a0a7227 */ /* 0x000fe200078e00ff */
[----:B------:R-:W-:-:S04]  /*4540*/  IADD3 R9, P1, PT, R9, R12, RZ ;  /* 0x0000000c09097210 */ /* 0x000fc80007f3e0ff */
[----:B------:R-:W-:Y:S01]  /*4550*/  IADD3.X R10, PT, PT, R10, RZ, RZ, P0, !PT ;  /* 0x000000ff0a0a7210 */ /* 0x000fe200007fe4ff */
[----:B------:R-:W-:-:S04]  /*4560*/  IMAD.WIDE.U32 R12, R9, R2, RZ ;  /* 0x00000002090c7225 */ /* 0x000fc800078e00ff */
[----:B------:R-:W-:Y:S02]  /*4570*/  IMAD.X R11, RZ, RZ, R10, P1 ;  /* 0x000000ffff0b7224 */ /* 0x000fe400008e060a */
[----:B------:R-:W-:Y:S01]  /*4580*/  IMAD R10, R9, R3, R13 ;  /* 0x00000003090a7224 */ /* 0x000fe200078e020d */
[----:B------:R-:W-:-:S03]  /*4590*/  IADD3 R13, P1, PT, -R12, R4, RZ ;  /* 0x000000040c0d7210 */ /* 0x000fc60007f3e1ff */
[-C--:B------:R-:W-:Y:S01]  /*45a0*/  IMAD R10, R11, R2.reuse, R10 ;  /* 0x000000020b0a7224 */ /* 0x080fe200078e020a */
[----:B------:R-:W-:Y:S02]  /*45b0*/  ISETP.GE.U32.AND P0, PT, R13, R2, PT ;  /* 0x000000020d00720c */ /* 0x000fe40003f06070 */
[----:B------:R-:W-:Y:S02]  /*45c0*/  IADD3 R12, P2, PT, -R2, R13, RZ ;  /* 0x0000000d020c7210 */ /* 0x000fe40007f5e1ff */
[----:B------:R-:W-:Y:S02]  /*45d0*/  IADD3.X R10, PT, PT, ~R10, R5, RZ, P1, !PT ;  /* 0x000000050a0a7210 */ /* 0x000fe40000ffe5ff */
[----:B------:R-:W-:Y:S02]  /*45e0*/  IADD3 R20, P1, PT, R9, 0x1, RZ ;  /* 0x0000000109147810 */ /* 0x000fe40007f3e0ff */
[----:B------:R-:W-:Y:S02]  /*45f0*/  ISETP.GE.U32.AND.EX P0, PT, R10, R3, PT, P0 ;  /* 0x000000030a00720c */ /* 0x000fe40003f06100 */
[----:B------:R-:W-:Y:S01]  /*4600*/  IADD3.X R21, PT, PT, ~R3, R10, RZ, P2, !PT ;  /* 0x0000000a03157210 */ /* 0x000fe200017fe5ff */
[----:B------:R-:W-:Y:S01]  /*4610*/  IMAD.X R22, RZ, RZ, R11, P1 ;  /* 0x000000ffff167224 */ /* 0x000fe200008e060b */
[----:B------:R-:W-:-:S02]  /*4620*/  SEL R13, R12, R13, P0 ;  /* 0x0000000d0c0d7207 */ /* 0x000fc40000000000 */
[----:B------:R-:W-:Y:S02]  /*4630*/  SEL R20, R20, R9, P0 ;  /* 0x0000000914147207 */ /* 0x000fe40000000000 */
[----:B------:R-:W-:Y:S02]  /*4640*/  SEL R10, R21, R10, P0 ;  /* 0x0000000a150a7207 */ /* 0x000fe40000000000 */
[----:B------:R-:W-:Y:S02]  /*4650*/  SEL R22, R22, R11, P0 ;  /* 0x0000000b16167207 */ /* 0x000fe40000000000 */
[----:B------:R-:W-:Y:S02]  /*4660*/  ISETP.GE.U32.AND P0, PT, R13, R2, PT ;  /* 0x000000020d00720c */ /* 0x000fe40003f06070 */
[----:B------:R-:W-:Y:S02]  /*4670*/  IADD3 R9, P2, PT, R20, 0x1, RZ ;  /* 0x0000000114097810 */ /* 0x000fe40007f5e0ff */
[----:B------:R-:W-:-:S02]  /*4680*/  ISETP.NE.U32.AND P1, PT, R2, RZ, PT ;  /* 0x000000ff0200720c */ /* 0x000fc40003f25070 */
[----:B------:R-:W-:Y:S02]  /*4690*/  ISETP.GE.U32.AND.EX P0, PT, R10, R3, PT, P0 ;  /* 0x000000030a00720c */ /* 0x000fe40003f06100 */
[----:B------:R-:W-:Y:S02]  /*46a0*/  ISETP.NE.AND.EX P1, PT, R3, RZ, PT, P1 ;  /* 0x000000ff0300720c */ /* 0x000fe40003f25310 */
[----:B------:R-:W-:Y:S02]  /*46b0*/  SEL R9, R9, R20, P0 ;  /* 0x0000001409097207 */ /* 0x000fe40000000000 */
[----:B------:R-:W-:Y:S02]  /*46c0*/  IADD3.X R11, PT, PT, RZ, R22, RZ, P2, !PT ;  /* 0x00000016ff0b7210 */ /* 0x000fe400017fe4ff */
[----:B------:R-:W-:Y:S02]  /*46d0*/  SEL R2, R9, 0xffffffff, P1 ;  /* 0xffffffff09027807 */ /* 0x000fe40000800000 */
[----:B------:R-:W-:-:S02]  /*46e0*/  MOV R9, 0x0 ;  /* 0x0000000000097802 */ /* 0x000fc40000000f00 */
[----:B------:R-:W-:-:S04]  /*46f0*/  SEL R11, R11, R22, P0 ;  /* 0x000000160b0b7207 */ /* 0x000fc80000000000 */
[----:B------:R-:W-:Y:S01]  /*4700*/  SEL R3, R11, 0xffffffff, P1 ;  /* 0xffffffff0b037807 */ /* 0x000fe20000800000 */
[----:B------:R-:W-:Y:S06]  /*4710*/  RET.REL.NODEC R8 `(_Z19sum_over_dim_gatherPKfPfimmmPKmS3_) ;  /* 0xffffffb808387950 */ /* 0x000fec0003c3ffff */
.L_x_70:
[----:B------:R-:W-:-:S00]  /*4720*/  BRA `(.L_x_70) ;  /* 0xfffffffc00fc7947 */ /* 0x000fc0000383ffff */
[----:B------:R-:W-:-:S00]  /*4730*/  NOP ;  /* 0x0000000000007918 */ /* 0x000fc00000000000 */
        /* <DEDUP_REMOVED lines=12> */
.L_x_71:


//--------------------- .nv.shared.reserved.0     --------------------------
	.section	.nv.shared.reserved.0,"aw",@nobits
	.weak		__nv_reservedSMEM_offset_0_alias
	.size		__nv_reservedSMEM_offset_0_alias, 0, 64
	.other		__nv_reservedSMEM_offset_0_alias,@"STO_CUDA_RESERVED_SHARED STV_DEFAULT"
__nv_reservedSMEM_offset_0_alias:
	.zero		0
	.zero		64


//--------------------- .nv.constant0._Z19sum_over_dim_gatherPKfPfimmmPKmS3_ --------------------------
	.section	.nv.constant0._Z19sum_over_dim_gatherPKfPfimmmPKmS3_,"a",@progbits
	.sectionflags	@""
	.align	4
.nv.constant0._Z19sum_over_dim_gatherPKfPfimmmPKmS3_:
	.zero		960


//--------------------- SYMBOLS --------------------------

	.type		.nv.reservedSmem.offset0,@object
	.size		.nv.reservedSmem.offset0,0x4
